	.target	sm_100a

	.elftype	@"ET_EXEC"


//--------------------- .note.nv.tkinfo           --------------------------
	.section	.note.nv.tkinfo,"",@"SHT_NOTE"
	.sectionflags	@"SHF_NOTE_NV_TKINFO"
	.tkinfo
        /*0018*/ 	.word	0x00000002
        /*0030*/ 	.string	""
        /*0030*/ 	.string	"ptxas"
        /*0030*/ 	.string	"Cuda compilation tools, release 13.0, V13.0.88"
        /*0030*/ 	.string	"Build cuda_13.0.r13.0/compiler.36424714_0"
        /*0030*/ 	.string	"-arch sm_100a -m 64 "



//--------------------- .note.nv.cuinfo           --------------------------
	.section	.note.nv.cuinfo,"",@"SHT_NOTE"
	.sectionflags	@"SHF_NOTE_NV_CUINFO"
        /*0018*/ 	.short	0x0002
        /*001a*/ 	.short	0x0064
        /*001c*/ 	.short	0x0082
	.zero		2


//--------------------- .nv.info                  --------------------------
	.section	.nv.info,"",@"SHT_CUDA_INFO"
	.align	4


	//----- nvinfo : EIATTR_REGCOUNT
	.align		4
        /*0000*/ 	.byte	0x04, 0x2f
        /*0002*/ 	.short	(.L_19 - .L_18)
	.align		4
.L_18:
        /*0004*/ 	.word	index@(_ZN7cutlass13device_kernelINS_4gemm6kernel13GemmUniversalIN4cute5tupleIJiiiiEEENS1_10collective13CollectiveMmaINS1_35MainloopSm100TmaUmmaWarpSpecializedILi4ELi2ELi4ENS5_IJNS4_1CILi1EEESB_SB_EEEEENS5_IJNSA_ILi64EEENSA_ILi128EEESF_EEENS_10bfloat16_tENS5_IJSB_llEEESH_SI_NS4_8TiledMMAINS4_8MMA_AtomIJNS4_20SM100_MMA_F16BF16_SSISH_SH_fLi64ELi128ELNS4_4UMMA5MajorE1ELSN_1ELNSM_7ScaleInE0ELSO_0EEEEEENS4_6LayoutISC_NS5_IJNSA_ILi0EEESS_SS_EEEEENS5_IJNS4_10UnderscoreESV_SV_EEEEENS4_13SM90_TMA_LOADENS4_14ComposedLayoutINS4_7SwizzleILi3ELi4ELi3EEENS4_18smem_ptr_flag_bitsILi16EEENSR_INS5_IJSE_NSA_ILi8EEEEEENS5_IJSB_SE_EEEEEEEvNS4_8identityESY_S18_vS19_EENS_8epilogue10collective18CollectiveEpilogueINS1B_23Sm100TmaWarpSpecializedILi4ELi2ELi16ELb1ELb0EEEJSG_NS5_IJNSR_ISE_SB_EENSR_INSA_ILi32EEESB_EEEEESH_NS5_IJlSB_lEEESH_S1K_NS1B_6fusion15FusionCallbacksIS1F_NS1L_17LinearCombinationISH_fSH_fLNS_15FloatRoundStyleE2EEESG_S1J_JEEENS4_5SM1004TMEM4LOAD26SM100_TMEM_LOAD_16dp256b4xESY_NSZ_INS10_ILi2ELi4ELi3EEES13_NSR_INS5_IJS14_S1H_EEENS5_IJS1H_SB_EEEEEEENS4_17SM75_U32x4_LDSM_NENS4_14SM90_TMA_STOREES1Z_NS4_17SM90_U32x4_STSM_NENS4_39AutoVectorizingCopyWithAssumedAlignmentILi128EEEEEEvvEEEEvNT_6ParamsE)
        /*0008*/ 	.word	0x0000005b


	//----- nvinfo : EIATTR_FRAME_SIZE
	.align		4
.L_19:
        /*000c*/ 	.byte	0x04, 0x11
        /*000e*/ 	.short	(.L_21 - .L_20)
	.align		4
.L_20:
        /*0010*/ 	.word	index@($__internal_2_$__cuda_sm10x_tcgen05_guardrail_trap_unallocated_columns_being_dealloced)
        /*0014*/ 	.word	0x00000000


	//----- nvinfo : EIATTR_FRAME_SIZE
	.align		4
.L_21:
        /*0018*/ 	.byte	0x04, 0x11
        /*001a*/ 	.short	(.L_23 - .L_22)
	.align		4
.L_22:
        /*001c*/ 	.word	index@($__internal_1_$__cuda_sm10x_tcgen05_guardrail_trap_phase_invalid_during_alloc)
        /*0020*/ 	.word	0x00000000


	//----- nvinfo : EIATTR_FRAME_SIZE
	.align		4
.L_23:
        /*0024*/ 	.byte	0x04, 0x11
        /*0026*/ 	.short	(.L_25 - .L_24)
	.align		4
.L_24:
        /*0028*/ 	.word	index@($__internal_0_$__cuda_sm10x_tcgen05_guardrail_trap_col_being_dealloced_not_returned_by_alloc)
        /*002c*/ 	.word	0x00000000


	//----- nvinfo : EIATTR_FRAME_SIZE
	.align		4
.L_25:
        /*0030*/ 	.byte	0x04, 0x11
        /*0032*/ 	.short	(.L_27 - .L_26)
	.align		4
.L_26:
        /*0034*/ 	.word	index@(_ZN7cutlass13device_kernelINS_4gemm6kernel13GemmUniversalIN4cute5tupleIJiiiiEEENS1_10collective13CollectiveMmaINS1_35MainloopSm100TmaUmmaWarpSpecializedILi4ELi2ELi4ENS5_IJNS4_1CILi1EEESB_SB_EEEEENS5_IJNSA_ILi64EEENSA_ILi128EEESF_EEENS_10bfloat16_tENS5_IJSB_llEEESH_SI_NS4_8TiledMMAINS4_8MMA_AtomIJNS4_20SM100_MMA_F16BF16_SSISH_SH_fLi64ELi128ELNS4_4UMMA5MajorE1ELSN_1ELNSM_7ScaleInE0ELSO_0EEEEEENS4_6LayoutISC_NS5_IJNSA_ILi0EEESS_SS_EEEEENS5_IJNS4_10UnderscoreESV_SV_EEEEENS4_13SM90_TMA_LOADENS4_14ComposedLayoutINS4_7SwizzleILi3ELi4ELi3EEENS4_18smem_ptr_flag_bitsILi16EEENSR_INS5_IJSE_NSA_ILi8EEEEEENS5_IJSB_SE_EEEEEEEvNS4_8identityESY_S18_vS19_EENS_8epilogue10collective18CollectiveEpilogueINS1B_23Sm100TmaWarpSpecializedILi4ELi2ELi16ELb1ELb0EEEJSG_NS5_IJNSR_ISE_SB_EENSR_INSA_ILi32EEESB_EEEEESH_NS5_IJlSB_lEEESH_S1K_NS1B_6fusion15FusionCallbacksIS1F_NS1L_17LinearCombinationISH_fSH_fLNS_15FloatRoundStyleE2EEESG_S1J_JEEENS4_5SM1004TMEM4LOAD26SM100_TMEM_LOAD_16dp256b4xESY_NSZ_INS10_ILi2ELi4ELi3EEES13_NSR_INS5_IJS14_S1H_EEENS5_IJS1H_SB_EEEEEEENS4_17SM75_U32x4_LDSM_NENS4_14SM90_TMA_STOREES1Z_NS4_17SM90_U32x4_STSM_NENS4_39AutoVectorizingCopyWithAssumedAlignmentILi128EEEEEEvvEEEEvNT_6ParamsE)
        /*0038*/ 	.word	0x00000000


	//----- nvinfo : EIATTR_MIN_STACK_SIZE
	.align		4
.L_27:
        /*003c*/ 	.byte	0x04, 0x12
        /*003e*/ 	.short	(.L_29 - .L_28)
	.align		4
.L_28:
        /*0040*/ 	.word	index@(_ZN7cutlass13device_kernelINS_4gemm6kernel13GemmUniversalIN4cute5tupleIJiiiiEEENS1_10collective13CollectiveMmaINS1_35MainloopSm100TmaUmmaWarpSpecializedILi4ELi2ELi4ENS5_IJNS4_1CILi1EEESB_SB_EEEEENS5_IJNSA_ILi64EEENSA_ILi128EEESF_EEENS_10bfloat16_tENS5_IJSB_llEEESH_SI_NS4_8TiledMMAINS4_8MMA_AtomIJNS4_20SM100_MMA_F16BF16_SSISH_SH_fLi64ELi128ELNS4_4UMMA5MajorE1ELSN_1ELNSM_7ScaleInE0ELSO_0EEEEEENS4_6LayoutISC_NS5_IJNSA_ILi0EEESS_SS_EEEEENS5_IJNS4_10UnderscoreESV_SV_EEEEENS4_13SM90_TMA_LOADENS4_14ComposedLayoutINS4_7SwizzleILi3ELi4ELi3EEENS4_18smem_ptr_flag_bitsILi16EEENSR_INS5_IJSE_NSA_ILi8EEEEEENS5_IJSB_SE_EEEEEEEvNS4_8identityESY_S18_vS19_EENS_8epilogue10collective18CollectiveEpilogueINS1B_23Sm100TmaWarpSpecializedILi4ELi2ELi16ELb1ELb0EEEJSG_NS5_IJNSR_ISE_SB_EENSR_INSA_ILi32EEESB_EEEEESH_NS5_IJlSB_lEEESH_S1K_NS1B_6fusion15FusionCallbacksIS1F_NS1L_17LinearCombinationISH_fSH_fLNS_15FloatRoundStyleE2EEESG_S1J_JEEENS4_5SM1004TMEM4LOAD26SM100_TMEM_LOAD_16dp256b4xESY_NSZ_INS10_ILi2ELi4ELi3EEES13_NSR_INS5_IJS14_S1H_EEENS5_IJS1H_SB_EEEEEEENS4_17SM75_U32x4_LDSM_NENS4_14SM90_TMA_STOREES1Z_NS4_17SM90_U32x4_STSM_NENS4_39AutoVectorizingCopyWithAssumedAlignmentILi128EEEEEEvvEEEEvNT_6ParamsE)
        /*0044*/ 	.word	0x00000000
.L_29:


//--------------------- .nv.compat                --------------------------
	.section	.nv.compat,"",@"SHT_CUDA_COMPAT_INFO"
	.align	4
        /*0000*/ 	.byte	0x02, 0x09, 0x01, 0x00, 0x02, 0x02, 0x02, 0x00, 0x02, 0x05, 0x05, 0x00, 0x03, 0x07, 0x01, 0x01
        /*0010*/ 	.byte	0x02, 0x03, 0x01, 0x00, 0x02, 0x06, 0x01, 0x00, 0x04, 0x0b, 0x08, 0x00, 0x09, 0x00, 0x00, 0x00
        /*0020*/ 	.byte	0x00, 0x00, 0x00, 0x00


//--------------------- .nv.info._ZN7cutlass13device_kernelINS_4gemm6kernel13GemmUniversalIN4cute5tupleIJiiiiEEENS1_10collective13CollectiveMmaINS1_35MainloopSm100TmaUmmaWarpSpecializedILi4ELi2ELi4ENS5_IJNS4_1CILi1EEESB_SB_EEEEENS5_IJNSA_ILi64EEENSA_ILi128EEESF_EEENS_10bfloat16_tENS5_IJSB_llEEESH_SI_NS4_8TiledMMAINS4_8MMA_AtomIJNS4_20SM100_MMA_F16BF16_SSISH_SH_fLi64ELi128ELNS4_4UMMA5MajorE1ELSN_1ELNSM_7ScaleInE0ELSO_0EEEEEENS4_6LayoutISC_NS5_IJNSA_ILi0EEESS_SS_EEEEENS5_IJNS4_10UnderscoreESV_SV_EEEEENS4_13SM90_TMA_LOADENS4_14ComposedLayoutINS4_7SwizzleILi3ELi4ELi3EEENS4_18smem_ptr_flag_bitsILi16EEENSR_INS5_IJSE_NSA_ILi8EEEEEENS5_IJSB_SE_EEEEEEEvNS4_8identityESY_S18_vS19_EENS_8epilogue10collective18CollectiveEpilogueINS1B_23Sm100TmaWarpSpecializedILi4ELi2ELi16ELb1ELb0EEEJSG_NS5_IJNSR_ISE_SB_EENSR_INSA_ILi32EEESB_EEEEESH_NS5_IJlSB_lEEESH_S1K_NS1B_6fusion15FusionCallbacksIS1F_NS1L_17LinearCombinationISH_fSH_fLNS_15FloatRoundStyleE2EEESG_S1J_JEEENS4_5SM1004TMEM4LOAD26SM100_TMEM_LOAD_16dp256b4xESY_NSZ_INS10_ILi2ELi4ELi3EEES13_NSR_INS5_IJS14_S1H_EEENS5_IJS1H_SB_EEEEEEENS4_17SM75_U32x4_LDSM_NENS4_14SM90_TMA_STOREES1Z_NS4_17SM90_U32x4_STSM_NENS4_39AutoVectorizingCopyWithAssumedAlignmentILi128EEEEEEvvEEEEvNT_6ParamsE --------------------------
	.section	.nv.info._ZN7cutlass13device_kernelINS_4gemm6kernel13GemmUniversalIN4cute5tupleIJiiiiEEENS1_10collective13CollectiveMmaINS1_35MainloopSm100TmaUmmaWarpSpecializedILi4ELi2ELi4ENS5_IJNS4_1CILi1EEESB_SB_EEEEENS5_IJNSA_ILi64EEENSA_ILi128EEESF_EEENS_10bfloat16_tENS5_IJSB_llEEESH_SI_NS4_8TiledMMAINS4_8MMA_AtomIJNS4_20SM100_MMA_F16BF16_SSISH_SH_fLi64ELi128ELNS4_4UMMA5MajorE1ELSN_1ELNSM_7ScaleInE0ELSO_0EEEEEENS4_6LayoutISC_NS5_IJNSA_ILi0EEESS_SS_EEEEENS5_IJNS4_10UnderscoreESV_SV_EEEEENS4_13SM90_TMA_LOADENS4_14ComposedLayoutINS4_7SwizzleILi3ELi4ELi3EEENS4_18smem_ptr_flag_bitsILi16EEENSR_INS5_IJSE_NSA_ILi8EEEEEENS5_IJSB_SE_EEEEEEEvNS4_8identityESY_S18_vS19_EENS_8epilogue10collective18CollectiveEpilogueINS1B_23Sm100TmaWarpSpecializedILi4ELi2ELi16ELb1ELb0EEEJSG_NS5_IJNSR_ISE_SB_EENSR_INSA_ILi32EEESB_EEEEESH_NS5_IJlSB_lEEESH_S1K_NS1B_6fusion15FusionCallbacksIS1F_NS1L_17LinearCombinationISH_fSH_fLNS_15FloatRoundStyleE2EEESG_S1J_JEEENS4_5SM1004TMEM4LOAD26SM100_TMEM_LOAD_16dp256b4xESY_NSZ_INS10_ILi2ELi4ELi3EEES13_NSR_INS5_IJS14_S1H_EEENS5_IJS1H_SB_EEEEEEENS4_17SM75_U32x4_LDSM_NENS4_14SM90_TMA_STOREES1Z_NS4_17SM90_U32x4_STSM_NENS4_39AutoVectorizingCopyWithAssumedAlignmentILi128EEEEEEvvEEEEvNT_6ParamsE,"",@"SHT_CUDA_INFO"
	.sectionflags	@""
	.align	4


	//----- nvinfo : EIATTR_CUDA_API_VERSION
	.align		4
        /*0000*/ 	.byte	0x04, 0x37
        /*0002*/ 	.short	(.L_31 - .L_30)
.L_30:
        /*0004*/ 	.word	0x00000082


	//----- nvinfo : EIATTR_KPARAM_INFO
	.align		4
.L_31:
        /*0008*/ 	.byte	0x04, 0x17
        /*000a*/ 	.short	(.L_33 - .L_32)
.L_32:
        /*000c*/ 	.word	0x00000000
        /*0010*/ 	.short	0x0000
        /*0012*/ 	.short	0x0000
        /*0014*/ 	.byte	0x00, 0xf0, 0x01, 0x20


	//----- nvinfo : EIATTR_AT_ENTRY_FRAGMENTS
	.align		4
.L_33:
        /*0018*/ 	.byte	0x04, 0x4f
        /*001a*/ 	.short	(.L_35 - .L_34)


	//   ....[0]....
.L_34:
        /*001c*/ 	.word	0x00000006


	//----- nvinfo : EIATTR_RESERVED_SMEM_USED
	.align		4
.L_35:
        /*0020*/ 	.byte	0x01, 0x41
	.zero		2


	//----- nvinfo : EIATTR_SPARSE_MMA_MASK
	.align		4
        /*0024*/ 	.byte	0x03, 0x50
        /*0026*/ 	.short	0x0000


	//----- nvinfo : EIATTR_TCGEN05_1CTA_USED
	.align		4
        /*0028*/ 	.byte	0x01, 0x51
	.zero		2


	//----- nvinfo : EIATTR_MAXREG_COUNT
	.align		4
        /*002c*/ 	.byte	0x03, 0x1b
        /*002e*/ 	.short	0x00ff


	//----- nvinfo : EIATTR_NUM_BARRIERS
	.align		4
        /*0030*/ 	.byte	0x02, 0x4c
        /*0032*/ 	.byte	0x07
	.zero		1


	//----- nvinfo : EIATTR_EXTERNS
	.align		4
        /*0034*/ 	.byte	0x04, 0x0f
        /*0036*/ 	.short	(.L_37 - .L_36)


	//   ....[0]....
	.align		4
.L_36:
        /*0038*/ 	.word	index@(__assertfail)


	//----- nvinfo : EIATTR_MERCURY_ISA_VERSION
	.align		4
.L_37:
        /*003c*/ 	.byte	0x03, 0x5f
        /*003e*/ 	.short	0x0101


	//----- nvinfo : EIATTR_INT_WARP_WIDE_INSTR_OFFSETS
	.align		4
        /*0040*/ 	.byte	0x04, 0x31
        /*0042*/ 	.short	(.L_39 - .L_38)


	//   ....[0]....
.L_38:
        /*0044*/ 	.word	0x00001eb0


	//   ....[1]....
        /*0048*/ 	.word	0x00003b10


	//   ....[2]....
        /*004c*/ 	.word	0x00003b30


	//   ....[3]....
        /*0050*/ 	.word	0x00003b60


	//   ....[4]....
        /*0054*/ 	.word	0x000044a0


	//   ....[5]....
        /*0058*/ 	.word	0x00004510


	//   ....[6]....
        /*005c*/ 	.word	0x000045f0


	//   ....[7]....
        /*0060*/ 	.word	0x00004670


	//   ....[8]....
        /*0064*/ 	.word	0x00004780


	//   ....[9]....
        /*0068*/ 	.word	0x00004810


	//   ....[10]....
        /*006c*/ 	.word	0x000049f0


	//   ....[11]....
        /*0070*/ 	.word	0x00004b50


	//----- nvinfo : EIATTR_COOP_GROUP_MASK_REGIDS
	.align		4
.L_39:
        /*0074*/ 	.byte	0x04, 0x29
        /*0076*/ 	.short	(.L_41 - .L_40)


	//   ....[0]....
.L_40:
        /*0078*/ 	.word	0xffffffff


	//   ....[1]....
        /*007c*/ 	.word	0xffffffff


	//   ....[2]....
        /*0080*/ 	.word	0xffffffff


	//   ....[3]....
        /*0084*/ 	.word	0xffffffff


	//   ....[4]....
        /*0088*/ 	.word	0xffffffff


	//   ....[5]....
        /*008c*/ 	.word	0xffffffff


	//   ....[6]....
        /*0090*/ 	.word	0xffffffff


	//   ....[7]....
        /*0094*/ 	.word	0xffffffff


	//   ....[8]....
        /*0098*/ 	.word	0xffffffff


	//   ....[9]....
        /*009c*/ 	.word	0xffffffff


	//   ....[10]....
        /*00a0*/ 	.word	0xffffffff


	//   ....[11]....
        /*00a4*/ 	.word	0xffffffff


	//   ....[12]....
        /*00a8*/ 	.word	0xffffffff


	//----- nvinfo : EIATTR_COOP_GROUP_INSTR_OFFSETS
	.align		4
.L_41:
        /*00ac*/ 	.byte	0x04, 0x28
        /*00ae*/ 	.short	(.L_43 - .L_42)


	//   ....[0]....
.L_42:
        /*00b0*/ 	.word	0x00000090


	//   ....[1]....
        /*00b4*/ 	.word	0x000004d0


	//   ....[2]....
        /*00b8*/ 	.word	0x00000640


	//   ....[3]....
        /*00bc*/ 	.word	0x000007e0


	//   ....[4]....
        /*00c0*/ 	.word	0x000008e0


	//   ....[5]....
        /*00c4*/ 	.word	0x00000a50


	//   ....[6]....
        /*00c8*/ 	.word	0x00000bf0


	//   ....[7]....
        /*00cc*/ 	.word	0x00001d90


	//   ....[8]....
        /*00d0*/ 	.word	0x00002b70


	//   ....[9]....
        /*00d4*/ 	.word	0x00002d80


	//   ....[10]....
        /*00d8*/ 	.word	0x00002db0


	//   ....[11]....
        /*00dc*/ 	.word	0x000039f0


	//   ....[12]....
        /*00e0*/ 	.word	0x00003c20


	//----- nvinfo : EIATTR_VRC_CTA_INIT_COUNT
	.align		4
.L_43:
        /*00e4*/ 	.byte	0x02, 0x4a
        /*00e6*/ 	.byte	0x80
	.zero		1


	//----- nvinfo : EIATTR_SYSCALL_OFFSETS
	.align		4
        /*00e8*/ 	.byte	0x04, 0x46
        /*00ea*/ 	.short	(.L_45 - .L_44)


	//   ....[0]....
.L_44:
        /*00ec*/ 	.word	0x00005600


	//   ....[1]....
        /*00f0*/ 	.word	0x000056f0


	//   ....[2]....
        /*00f4*/ 	.word	0x00005e50


	//   ....[3]....
        /*00f8*/ 	.word	0x00006700


	//   ....[4]....
        /*00fc*/ 	.word	0x00006f80


	//   ....[5]....
        /*0100*/ 	.word	0x00007800


	//----- nvinfo : EIATTR_MBARRIER_INSTR_OFFSETS
	.align		4
.L_45:
        /*0104*/ 	.byte	0x04, 0x39
        /*0106*/ 	.short	(.L_47 - .L_46)


	//   ....[0]....
.L_46:
        /*0108*/ 	.word	0x000005b0
        /*010c*/ 	.word	0x000000ff
        /*0110*/ 	.word	0x00000000
        /*0114*/ 	.short	0x0100
        /*0116*/ 	.byte	0x05
	.zero		1


	//   ....[1]....
        /*0118*/ 	.word	0x000005c0
        /*011c*/ 	.word	0x000000ff
        /*0120*/ 	.word	0x00000020
        /*0124*/ 	.short	0x0100
        /*0126*/ 	.byte	0x05
	.zero		1


	//   ....[2]....
        /*0128*/ 	.word	0x000005d0
        /*012c*/ 	.word	0x000000ff
        /*0130*/ 	.word	0x00000008
        /*0134*/ 	.short	0x0100
        /*0136*/ 	.byte	0x05
	.zero		1


	//   ....[3]....
        /*0138*/ 	.word	0x000005e0
        /*013c*/ 	.word	0x000000ff
        /*0140*/ 	.word	0x00000028
        /*0144*/ 	.short	0x0100
        /*0146*/ 	.byte	0x05
	.zero		1


	//   ....[4]....
        /*0148*/ 	.word	0x000005f0
        /*014c*/ 	.word	0x000000ff
        /*0150*/ 	.word	0x00000010
        /*0154*/ 	.short	0x0100
        /*0156*/ 	.byte	0x05
	.zero		1


	//   ....[5]....
        /*0158*/ 	.word	0x00000600
        /*015c*/ 	.word	0x000000ff
        /*0160*/ 	.word	0x00000030
        /*0164*/ 	.short	0x0100
        /*0166*/ 	.byte	0x05
	.zero		1


	//   ....[6]....
        /*0168*/ 	.word	0x00000610
        /*016c*/ 	.word	0x000000ff
        /*0170*/ 	.word	0x00000018
        /*0174*/ 	.short	0x0100
        /*0176*/ 	.byte	0x05
	.zero		1


	//   ....[7]....
        /*0178*/ 	.word	0x00000620
        /*017c*/ 	.word	0x000000ff
        /*0180*/ 	.word	0x00000038
        /*0184*/ 	.short	0x0100
        /*0186*/ 	.byte	0x05
	.zero		1


	//   ....[8]....
        /*0188*/ 	.word	0x00000750
        /*018c*/ 	.word	0x000000ff
        /*0190*/ 	.word	0x00000040
        /*0194*/ 	.short	0x0100
        /*0196*/ 	.byte	0x07
	.zero		1


	//   ....[9]....
        /*0198*/ 	.word	0x00000760
        /*019c*/ 	.word	0x000000ff
        /*01a0*/ 	.word	0x00000060
        /*01a4*/ 	.short	0x0100
        /*01a6*/ 	.byte	0x07
	.zero		1


	//   ....[10]....
        /*01a8*/ 	.word	0x00000770
        /*01ac*/ 	.word	0x000000ff
        /*01b0*/ 	.word	0x00000048
        /*01b4*/ 	.short	0x0100
        /*01b6*/ 	.byte	0x07
	.zero		1


	//   ....[11]....
        /*01b8*/ 	.word	0x00000780
        /*01bc*/ 	.word	0x000000ff
        /*01c0*/ 	.word	0x00000068
        /*01c4*/ 	.short	0x0100
        /*01c6*/ 	.byte	0x07
	.zero		1


	//   ....[12]....
        /*01c8*/ 	.word	0x00000790
        /*01cc*/ 	.word	0x000000ff
        /*01d0*/ 	.word	0x00000050
        /*01d4*/ 	.short	0x0100
        /*01d6*/ 	.byte	0x07
	.zero		1


	//   ....[13]....
        /*01d8*/ 	.word	0x000007a0
        /*01dc*/ 	.word	0x000000ff
        /*01e0*/ 	.word	0x00000070
        /*01e4*/ 	.short	0x0100
        /*01e6*/ 	.byte	0x07
	.zero		1


	//   ....[14]....
        /*01e8*/ 	.word	0x000007b0
        /*01ec*/ 	.word	0x000000ff
        /*01f0*/ 	.word	0x00000058
        /*01f4*/ 	.short	0x0100
        /*01f6*/ 	.byte	0x07
	.zero		1


	//   ....[15]....
        /*01f8*/ 	.word	0x000007c0
        /*01fc*/ 	.word	0x000000ff
        /*0200*/ 	.word	0x00000078
        /*0204*/ 	.short	0x0100
        /*0206*/ 	.byte	0x07
	.zero		1


	//   ....[16]....
        /*0208*/ 	.word	0x000008b0
        /*020c*/ 	.word	0x000000ff
        /*0210*/ 	.word	0x00000080
        /*0214*/ 	.short	0x0100
        /*0216*/ 	.byte	0x05
	.zero		1


	//   ....[17]....
        /*0218*/ 	.word	0x000008c0
        /*021c*/ 	.word	0x000000ff
        /*0220*/ 	.word	0x00000088
        /*0224*/ 	.short	0x0100
        /*0226*/ 	.byte	0x05
	.zero		1


	//   ....[18]....
        /*0228*/ 	.word	0x00000a00
        /*022c*/ 	.word	0x000000ff
        /*0230*/ 	.word	0x00000090
        /*0234*/ 	.short	0x0100
        /*0236*/ 	.byte	0x05
	.zero		1


	//   ....[19]....
        /*0238*/ 	.word	0x00000a10
        /*023c*/ 	.word	0x000000ff
        /*0240*/ 	.word	0x000000a0
        /*0244*/ 	.short	0x0100
        /*0246*/ 	.byte	0x05
	.zero		1


	//   ....[20]....
        /*0248*/ 	.word	0x00000a20
        /*024c*/ 	.word	0x000000ff
        /*0250*/ 	.word	0x00000098
        /*0254*/ 	.short	0x0100
        /*0256*/ 	.byte	0x05
	.zero		1


	//   ....[21]....
        /*0258*/ 	.word	0x00000a30
        /*025c*/ 	.word	0x000000ff
        /*0260*/ 	.word	0x000000a8
        /*0264*/ 	.short	0x0100
        /*0266*/ 	.byte	0x05
	.zero		1


	//   ....[22]....
        /*0268*/ 	.word	0x00000b60
        /*026c*/ 	.word	0x000000ff
        /*0270*/ 	.word	0x000000b0
        /*0274*/ 	.short	0x0100
        /*0276*/ 	.byte	0x07
	.zero		1


	//   ....[23]....
        /*0278*/ 	.word	0x00000b70
        /*027c*/ 	.word	0x000000ff
        /*0280*/ 	.word	0x000000d0
        /*0284*/ 	.short	0x0100
        /*0286*/ 	.byte	0x07
	.zero		1


	//   ....[24]....
        /*0288*/ 	.word	0x00000b80
        /*028c*/ 	.word	0x000000ff
        /*0290*/ 	.word	0x000000b8
        /*0294*/ 	.short	0x0100
        /*0296*/ 	.byte	0x07
	.zero		1


	//   ....[25]....
        /*0298*/ 	.word	0x00000b90
        /*029c*/ 	.word	0x000000ff
        /*02a0*/ 	.word	0x000000d8
        /*02a4*/ 	.short	0x0100
        /*02a6*/ 	.byte	0x07
	.zero		1


	//   ....[26]....
        /*02a8*/ 	.word	0x00000ba0
        /*02ac*/ 	.word	0x000000ff
        /*02b0*/ 	.word	0x000000c0
        /*02b4*/ 	.short	0x0100
        /*02b6*/ 	.byte	0x07
	.zero		1


	//   ....[27]....
        /*02b8*/ 	.word	0x00000bb0
        /*02bc*/ 	.word	0x000000ff
        /*02c0*/ 	.word	0x000000e0
        /*02c4*/ 	.short	0x0100
        /*02c6*/ 	.byte	0x07
	.zero		1


	//   ....[28]....
        /*02c8*/ 	.word	0x00000bc0
        /*02cc*/ 	.word	0x000000ff
        /*02d0*/ 	.word	0x000000c8
        /*02d4*/ 	.short	0x0100
        /*02d6*/ 	.byte	0x07
	.zero		1


	//   ....[29]....
        /*02d8*/ 	.word	0x00000bd0
        /*02dc*/ 	.word	0x000000ff
        /*02e0*/ 	.word	0x000000e8
        /*02e4*/ 	.short	0x0100
        /*02e6*/ 	.byte	0x07
	.zero		1


	//   ....[30]....
        /*02e8*/ 	.word	0x00000cc0
        /*02ec*/ 	.word	0x000000ff
        /*02f0*/ 	.word	0x000000f0
        /*02f4*/ 	.short	0x0100
        /*02f6*/ 	.byte	0x05
	.zero		1


	//   ....[31]....
        /*02f8*/ 	.word	0x00000cd0
        /*02fc*/ 	.word	0x000000ff
        /*0300*/ 	.word	0x00000100
        /*0304*/ 	.short	0x0100
        /*0306*/ 	.byte	0x05
	.zero		1


	//   ....[32]....
        /*0308*/ 	.word	0x00000ce0
        /*030c*/ 	.word	0x000000ff
        /*0310*/ 	.word	0x000000f8
        /*0314*/ 	.short	0x0100
        /*0316*/ 	.byte	0x05
	.zero		1


	//   ....[33]....
        /*0318*/ 	.word	0x00000cf0
        /*031c*/ 	.word	0x000000ff
        /*0320*/ 	.word	0x00000108
        /*0324*/ 	.short	0x0100
        /*0326*/ 	.byte	0x05
	.zero		1


	//   ....[34]....
        /*0328*/ 	.word	0x000015d0
        /*032c*/ 	.word	0x00000003
        /*0330*/ 	.word	0x00000100
        /*0334*/ 	.short	0x010a
        /*0336*/ 	.byte	0xff
	.zero		1


	//   ....[35]....
        /*0338*/ 	.word	0x00001600
        /*033c*/ 	.word	0x00000003
        /*0340*/ 	.word	0x000000f0
        /*0344*/ 	.short	0x0101
        /*0346*/ 	.byte	0xff
	.zero		1


	//   ....[36]....
        /*0348*/ 	.word	0x000016d0
        /*034c*/ 	.word	0x000000ff
        /*0350*/ 	.word	0x00000020
        /*0354*/ 	.short	0x010a
        /*0356*/ 	.byte	0x08
	.zero		1


	//   ....[37]....
        /*0358*/ 	.word	0x00001780
        /*035c*/ 	.word	0x000000ff
        /*0360*/ 	.word	0x00000020
        /*0364*/ 	.short	0x010a
        /*0366*/ 	.byte	0x21
	.zero		1


	//   ....[38]....
        /*0368*/ 	.word	0x000018d0
        /*036c*/ 	.word	0x000000ff
        /*0370*/ 	.word	0x00000020
        /*0374*/ 	.short	0x010a
        /*0376*/ 	.byte	0x08
	.zero		1


	//   ....[39]....
        /*0378*/ 	.word	0x00001a30
        /*037c*/ 	.word	0x000000ff
        /*0380*/ 	.word	0x00000088
        /*0384*/ 	.short	0x0101
        /*0386*/ 	.byte	0x04
	.zero		1


	//   ....[40]....
        /*0388*/ 	.word	0x00001a50
        /*038c*/ 	.word	0x000000ff
        /*0390*/ 	.word	0x00000020
        /*0394*/ 	.short	0x010a
        /*0396*/ 	.byte	0x08
	.zero		1


	//   ....[41]....
        /*0398*/ 	.word	0x00001ae0
        /*039c*/ 	.word	0x000000ff
        /*03a0*/ 	.word	0x00000020
        /*03a4*/ 	.short	0x010a
        /*03a6*/ 	.byte	0x19
	.zero		1


	//   ....[42]....
        /*03a8*/ 	.word	0x00001c30
        /*03ac*/ 	.word	0x000000ff
        /*03b0*/ 	.word	0x00000020
        /*03b4*/ 	.short	0x010a
        /*03b6*/ 	.byte	0x08
	.zero		1


	//   ....[43]....
        /*03b8*/ 	.word	0x00001dc0
        /*03bc*/ 	.word	0x00000002
        /*03c0*/ 	.word	0x00000090
        /*03c4*/ 	.short	0x010a
        /*03c6*/ 	.byte	0xff
	.zero		1


	//   ....[44]....
        /*03c8*/ 	.word	0x00001e80
        /*03cc*/ 	.word	0x00000002
        /*03d0*/ 	.word	0x00000000
        /*03d4*/ 	.short	0x0101
        /*03d6*/ 	.byte	0xff
	.zero		1


	//   ....[45]....
        /*03d8*/ 	.word	0x000023e0
        /*03dc*/ 	.word	0x000000ff
        /*03e0*/ 	.word	0x00000000
        /*03e4*/ 	.short	0x010a
        /*03e6*/ 	.byte	0x05
	.zero		1


	//   ....[46]....
        /*03e8*/ 	.word	0x00002470
        /*03ec*/ 	.word	0x000000ff
        /*03f0*/ 	.word	0x00000000
        /*03f4*/ 	.short	0x010a
        /*03f6*/ 	.byte	0x05
	.zero		1


	//   ....[47]....
        /*03f8*/ 	.word	0x00002500
        /*03fc*/ 	.word	0x000000ff
        /*0400*/ 	.word	0x00000000
        /*0404*/ 	.short	0x010a
        /*0406*/ 	.byte	0x05
	.zero		1


	//   ....[48]....
        /*0408*/ 	.word	0x000025a0
        /*040c*/ 	.word	0x00000000
        /*0410*/ 	.word	0x00000000
        /*0414*/ 	.short	0x010a
        /*0416*/ 	.byte	0xff
	.zero		1


	//   ....[49]....
        /*0418*/ 	.word	0x000026c0
        /*041c*/ 	.word	0x00000000
        /*0420*/ 	.word	0x000000f0
        /*0424*/ 	.short	0x010a
        /*0426*/ 	.byte	0xff
	.zero		1


	//   ....[50]....
        /*0428*/ 	.word	0x00002720
        /*042c*/ 	.word	0x00000004
        /*0430*/ 	.word	0x00000000
        /*0434*/ 	.short	0x0101
        /*0436*/ 	.byte	0xff
	.zero		1


	//   ....[51]....
        /*0438*/ 	.word	0x00002740
        /*043c*/ 	.word	0x000000ff
        /*0440*/ 	.word	0x000000a0
        /*0444*/ 	.short	0x010a
        /*0446*/ 	.byte	0x05
	.zero		1


	//   ....[52]....
        /*0448*/ 	.word	0x00002860
        /*044c*/ 	.word	0x00000000
        /*0450*/ 	.word	0x00000090
        /*0454*/ 	.short	0x010a
        /*0456*/ 	.byte	0xff
	.zero		1


	//   ....[53]....
        /*0458*/ 	.word	0x00002970
        /*045c*/ 	.word	0x00000000
        /*0460*/ 	.word	0x00000000
        /*0464*/ 	.short	0x0101
        /*0466*/ 	.byte	0xff
	.zero		1


	//   ....[54]....
        /*0468*/ 	.word	0x00002a00
        /*046c*/ 	.word	0x000000ff
        /*0470*/ 	.word	0x000000a0
        /*0474*/ 	.short	0x0106
        /*0476*/ 	.byte	0x05
	.zero		1


	//   ....[55]....
        /*0478*/ 	.word	0x00002a20
        /*047c*/ 	.word	0x000000ff
        /*0480*/ 	.word	0x000000a0
        /*0484*/ 	.short	0x010a
        /*0486*/ 	.byte	0x05
	.zero		1


	//   ....[56]....
        /*0488*/ 	.word	0x00002ab0
        /*048c*/ 	.word	0x000000ff
        /*0490*/ 	.word	0x000000a0
        /*0494*/ 	.short	0x0106
        /*0496*/ 	.byte	0x04
	.zero		1


	//   ....[57]....
        /*0498*/ 	.word	0x00002af0
        /*049c*/ 	.word	0x00000000
        /*04a0*/ 	.word	0x000000a0
        /*04a4*/ 	.short	0x010a
        /*04a6*/ 	.byte	0xff
	.zero		1


	//   ....[58]....
        /*04a8*/ 	.word	0x000030a0
        /*04ac*/ 	.word	0x00000000
        /*04b0*/ 	.word	0x00000090
        /*04b4*/ 	.short	0x010a
        /*04b6*/ 	.byte	0xff
	.zero		1


	//   ....[59]....
        /*04b8*/ 	.word	0x000031b0
        /*04bc*/ 	.word	0x00000003
        /*04c0*/ 	.word	0x00000000
        /*04c4*/ 	.short	0x0101
        /*04c6*/ 	.byte	0xff
	.zero		1


	//   ....[60]....
        /*04c8*/ 	.word	0x000031c0
        /*04cc*/ 	.word	0x000000ff
        /*04d0*/ 	.word	0x00000000
        /*04d4*/ 	.short	0x010a
        /*04d6*/ 	.byte	0x07
	.zero		1


	//   ....[61]....
        /*04d8*/ 	.word	0x00003240
        /*04dc*/ 	.word	0x000000ff
        /*04e0*/ 	.word	0x000000d0
        /*04e4*/ 	.short	0x010a
        /*04e6*/ 	.byte	0x06
	.zero		1


	//   ....[62]....
        /*04e8*/ 	.word	0x00003310
        /*04ec*/ 	.word	0x000000ff
        /*04f0*/ 	.word	0x00000000
        /*04f4*/ 	.short	0x010a
        /*04f6*/ 	.byte	0x0a
	.zero		1


	//   ....[63]....
        /*04f8*/ 	.word	0x00003440
        /*04fc*/ 	.word	0x000000ff
        /*0500*/ 	.word	0x00000000
        /*0504*/ 	.short	0x010a
        /*0506*/ 	.byte	0x22
	.zero		1


	//   ....[64]....
        /*0508*/ 	.word	0x00003820
        /*050c*/ 	.word	0x000000ff
        /*0510*/ 	.word	0x00000000
        /*0514*/ 	.short	0x010a
        /*0516*/ 	.byte	0x06
	.zero		1


	//   ....[65]....
        /*0518*/ 	.word	0x000038b0
        /*051c*/ 	.word	0x000000ff
        /*0520*/ 	.word	0x00000000
        /*0524*/ 	.short	0x010a
        /*0526*/ 	.byte	0x06
	.zero		1


	//   ....[66]....
        /*0528*/ 	.word	0x00003940
        /*052c*/ 	.word	0x000000ff
        /*0530*/ 	.word	0x00000000
        /*0534*/ 	.short	0x010a
        /*0536*/ 	.byte	0x06
	.zero		1


	//   ....[67]....
        /*0538*/ 	.word	0x000039d0
        /*053c*/ 	.word	0x000000ff
        /*0540*/ 	.word	0x00000000
        /*0544*/ 	.short	0x010a
        /*0546*/ 	.byte	0x07
	.zero		1


	//   ....[68]....
        /*0548*/ 	.word	0x00003e50
        /*054c*/ 	.word	0x00000000
        /*0550*/ 	.word	0x00000090
        /*0554*/ 	.short	0x010a
        /*0556*/ 	.byte	0xff
	.zero		1


	//   ....[69]....
        /*0558*/ 	.word	0x00003f10
        /*055c*/ 	.word	0x00000000
        /*0560*/ 	.word	0x00000000
        /*0564*/ 	.short	0x0101
        /*0566*/ 	.byte	0xff
	.zero		1


	//   ....[70]....
        /*0568*/ 	.word	0x00004230
        /*056c*/ 	.word	0x000000ff
        /*0570*/ 	.word	0x00000088
        /*0574*/ 	.short	0x010a
        /*0576*/ 	.byte	0x07
	.zero		1


	//   ....[71]....
        /*0578*/ 	.word	0x00004420
        /*057c*/ 	.word	0x000000ff
        /*0580*/ 	.word	0x00000060
        /*0584*/ 	.short	0x010a
        /*0586*/ 	.byte	0x07
	.zero		1


	//   ....[72]....
        /*0588*/ 	.word	0x00004590
        /*058c*/ 	.word	0x000000ff
        /*0590*/ 	.word	0x00000040
        /*0594*/ 	.short	0x010b
        /*0596*/ 	.byte	0x07
	.zero		1


	//   ....[73]....
        /*0598*/ 	.word	0x000045a0
        /*059c*/ 	.word	0x000000ff
        /*05a0*/ 	.word	0x00000000
        /*05a4*/ 	.short	0x0101
        /*05a6*/ 	.byte	0x08
	.zero		1


	//   ....[74]....
        /*05a8*/ 	.word	0x000045c0
        /*05ac*/ 	.word	0x000000ff
        /*05b0*/ 	.word	0x00000068
        /*05b4*/ 	.short	0x010a
        /*05b6*/ 	.byte	0x07
	.zero		1


	//   ....[75]....
        /*05b8*/ 	.word	0x00004720
        /*05bc*/ 	.word	0x000000ff
        /*05c0*/ 	.word	0x00000048
        /*05c4*/ 	.short	0x010b
        /*05c6*/ 	.byte	0x07
	.zero		1


	//   ....[76]....
        /*05c8*/ 	.word	0x00004730
        /*05cc*/ 	.word	0x000000ff
        /*05d0*/ 	.word	0x00000000
        /*05d4*/ 	.short	0x0101
        /*05d6*/ 	.byte	0x08
	.zero		1


	//   ....[77]....
        /*05d8*/ 	.word	0x00004740
        /*05dc*/ 	.word	0x000000ff
        /*05e0*/ 	.word	0x00000070
        /*05e4*/ 	.short	0x010a
        /*05e6*/ 	.byte	0x07
	.zero		1


	//   ....[78]....
        /*05e8*/ 	.word	0x000048e0
        /*05ec*/ 	.word	0x000000ff
        /*05f0*/ 	.word	0x00000050
        /*05f4*/ 	.short	0x010b
        /*05f6*/ 	.byte	0x07
	.zero		1


	//   ....[79]....
        /*05f8*/ 	.word	0x00004950
        /*05fc*/ 	.word	0x000000ff
        /*0600*/ 	.word	0x00000000
        /*0604*/ 	.short	0x0101
        /*0606*/ 	.byte	0x08
	.zero		1


	//   ....[80]....
        /*0608*/ 	.word	0x00004980
        /*060c*/ 	.word	0x000000ff
        /*0610*/ 	.word	0x00000078
        /*0614*/ 	.short	0x010a
        /*0616*/ 	.byte	0x07
	.zero		1


	//   ....[81]....
        /*0618*/ 	.word	0x00004b90
        /*061c*/ 	.word	0x000000ff
        /*0620*/ 	.word	0x00000058
        /*0624*/ 	.short	0x010b
        /*0626*/ 	.byte	0x07
	.zero		1


	//   ....[82]....
        /*0628*/ 	.word	0x00004bb0
        /*062c*/ 	.word	0x000000ff
        /*0630*/ 	.word	0x00000000
        /*0634*/ 	.short	0x0101
        /*0636*/ 	.byte	0x0d
	.zero		1


	//   ....[83]....
        /*0638*/ 	.word	0x00004be0
        /*063c*/ 	.word	0x000000ff
        /*0640*/ 	.word	0x00000060
        /*0644*/ 	.short	0x010a
        /*0646*/ 	.byte	0x07
	.zero		1


	//   ....[84]....
        /*0648*/ 	.word	0x00004c00
        /*064c*/ 	.word	0x000000ff
        /*0650*/ 	.word	0x00000068
        /*0654*/ 	.short	0x010a
        /*0656*/ 	.byte	0x07
	.zero		1


	//   ....[85]....
        /*0658*/ 	.word	0x00004c20
        /*065c*/ 	.word	0x000000ff
        /*0660*/ 	.word	0x00000070
        /*0664*/ 	.short	0x010a
        /*0666*/ 	.byte	0x07
	.zero		1


	//   ....[86]....
        /*0668*/ 	.word	0x00004c60
        /*066c*/ 	.word	0x00000000
        /*0670*/ 	.word	0x00000078
        /*0674*/ 	.short	0x010a
        /*0676*/ 	.byte	0xff
	.zero		1


	//   ....[87]....
        /*0678*/ 	.word	0x00004fc0
        /*067c*/ 	.word	0x00000000
        /*0680*/ 	.word	0x00000090
        /*0684*/ 	.short	0x010a
        /*0686*/ 	.byte	0xff
	.zero		1


	//   ....[88]....
        /*0688*/ 	.word	0x000050d0
        /*068c*/ 	.word	0x00000000
        /*0690*/ 	.word	0x00000000
        /*0694*/ 	.short	0x0101
        /*0696*/ 	.byte	0xff
	.zero		1


	//   ....[89]....
        /*0698*/ 	.word	0x00005b30
        /*069c*/ 	.word	0x000000ff
        /*06a0*/ 	.word	0x00000040
        /*06a4*/ 	.short	0x010a
        /*06a6*/ 	.byte	0x30
	.zero		1


	//   ....[90]....
        /*06a8*/ 	.word	0x00005ba0
        /*06ac*/ 	.word	0x0000004f
        /*06b0*/ 	.word	0x000000b0
        /*06b4*/ 	.short	0x010a
        /*06b6*/ 	.byte	0xff
	.zero		1


	//   ....[91]....
        /*06b8*/ 	.word	0x00005c50
        /*06bc*/ 	.word	0x000000ff
        /*06c0*/ 	.word	0x00000040
        /*06c4*/ 	.short	0x010a
        /*06c6*/ 	.byte	0x30
	.zero		1


	//   ....[92]....
        /*06c8*/ 	.word	0x00005d30
        /*06cc*/ 	.word	0x0000004f
        /*06d0*/ 	.word	0x000000b0
        /*06d4*/ 	.short	0x010a
        /*06d6*/ 	.byte	0xff
	.zero		1


	//   ....[93]....
        /*06d8*/ 	.word	0x00006460
        /*06dc*/ 	.word	0x00000000
        /*06e0*/ 	.word	0x00000000
        /*06e4*/ 	.short	0x0101
        /*06e6*/ 	.byte	0xff
	.zero		1


	//   ....[94]....
        /*06e8*/ 	.word	0x00006470
        /*06ec*/ 	.word	0x00000003
        /*06f0*/ 	.word	0x00000040
        /*06f4*/ 	.short	0x010a
        /*06f6*/ 	.byte	0xff
	.zero		1


	//   ....[95]....
        /*06f8*/ 	.word	0x00006530
        /*06fc*/ 	.word	0x00000003
        /*0700*/ 	.word	0x00000040
        /*0704*/ 	.short	0x010a
        /*0706*/ 	.byte	0xff
	.zero		1


	//   ....[96]....
        /*0708*/ 	.word	0x00006ce0
        /*070c*/ 	.word	0x00000026
        /*0710*/ 	.word	0x00000000
        /*0714*/ 	.short	0x0101
        /*0716*/ 	.byte	0xff
	.zero		1


	//   ....[97]....
        /*0718*/ 	.word	0x00006d00
        /*071c*/ 	.word	0x00000053
        /*0720*/ 	.word	0x00000040
        /*0724*/ 	.short	0x010a
        /*0726*/ 	.byte	0xff
	.zero		1


	//   ....[98]....
        /*0728*/ 	.word	0x00006db0
        /*072c*/ 	.word	0x00000053
        /*0730*/ 	.word	0x00000040
        /*0734*/ 	.short	0x010a
        /*0736*/ 	.byte	0xff
	.zero		1


	//   ....[99]....
        /*0738*/ 	.word	0x00007560
        /*073c*/ 	.word	0x00000026
        /*0740*/ 	.word	0x00000000
        /*0744*/ 	.short	0x0101
        /*0746*/ 	.byte	0xff
	.zero		1


	//   ....[100]....
        /*0748*/ 	.word	0x00007580
        /*074c*/ 	.word	0x00000058
        /*0750*/ 	.word	0x00000040
        /*0754*/ 	.short	0x010a
        /*0756*/ 	.byte	0xff
	.zero		1


	//   ....[101]....
        /*0758*/ 	.word	0x00007630
        /*075c*/ 	.word	0x00000058
        /*0760*/ 	.word	0x00000040
        /*0764*/ 	.short	0x010a
        /*0766*/ 	.byte	0xff
	.zero		1


	//   ....[102]....
        /*0768*/ 	.word	0x00007970
        /*076c*/ 	.word	0x000000ff
        /*0770*/ 	.word	0x00000000
        /*0774*/ 	.short	0x0101
        /*0776*/ 	.byte	0x05
	.zero		1


	//   ....[103]....
        /*0778*/ 	.word	0x00007e40
        /*077c*/ 	.word	0x00000002
        /*0780*/ 	.word	0x00000000
        /*0784*/ 	.short	0x0101
        /*0786*/ 	.byte	0xff
	.zero		1


	//   ....[104]....
        /*0788*/ 	.word	0x000080b0
        /*078c*/ 	.word	0x000000ff
        /*0790*/ 	.word	0x00000000
        /*0794*/ 	.short	0x0101
        /*0796*/ 	.byte	0x04
	.zero		1


	//   ....[105]....
        /*0798*/ 	.word	0x000080d0
        /*079c*/ 	.word	0x00000003
        /*07a0*/ 	.word	0x00000100
        /*07a4*/ 	.short	0x010a
        /*07a6*/ 	.byte	0xff
	.zero		1


	//   ....[106]....
        /*07a8*/ 	.word	0x00008130
        /*07ac*/ 	.word	0x00000002
        /*07b0*/ 	.word	0x00000020
        /*07b4*/ 	.short	0x010a
        /*07b6*/ 	.byte	0xff
	.zero		1


	//   ....[107]....
        /*07b8*/ 	.word	0x00008190
        /*07bc*/ 	.word	0x00000002
        /*07c0*/ 	.word	0x00000020
        /*07c4*/ 	.short	0x010a
        /*07c6*/ 	.byte	0xff
	.zero		1


	//   ....[108]....
        /*07c8*/ 	.word	0x000081e0
        /*07cc*/ 	.word	0x00000002
        /*07d0*/ 	.word	0x00000090
        /*07d4*/ 	.short	0x010a
        /*07d6*/ 	.byte	0xff
	.zero		1


	//   ....[109]....
        /*07d8*/ 	.word	0x00008240
        /*07dc*/ 	.word	0x00000000
        /*07e0*/ 	.word	0x00000000
        /*07e4*/ 	.short	0x010a
        /*07e6*/ 	.byte	0xff
	.zero		1


	//   ....[110]....
        /*07e8*/ 	.word	0x000082a0
        /*07ec*/ 	.word	0x00000000
        /*07f0*/ 	.word	0x00000000
        /*07f4*/ 	.short	0x010a
        /*07f6*/ 	.byte	0xff
	.zero		1


	//   ....[111]....
        /*07f8*/ 	.word	0x00008300
        /*07fc*/ 	.word	0x00000000
        /*0800*/ 	.word	0x00000000
        /*0804*/ 	.short	0x010a
        /*0806*/ 	.byte	0xff
	.zero		1


	//   ....[112]....
        /*0808*/ 	.word	0x00008350
        /*080c*/ 	.word	0x00000000
        /*0810*/ 	.word	0x000000f0
        /*0814*/ 	.short	0x010a
        /*0816*/ 	.byte	0xff
	.zero		1


	//   ....[113]....
        /*0818*/ 	.word	0x000083b0
        /*081c*/ 	.word	0x00000000
        /*0820*/ 	.word	0x000000a0
        /*0824*/ 	.short	0x010a
        /*0826*/ 	.byte	0xff
	.zero		1


	//   ....[114]....
        /*0828*/ 	.word	0x00008400
        /*082c*/ 	.word	0x00000000
        /*0830*/ 	.word	0x00000090
        /*0834*/ 	.short	0x010a
        /*0836*/ 	.byte	0xff
	.zero		1


	//   ....[115]....
        /*0838*/ 	.word	0x00008460
        /*083c*/ 	.word	0x00000000
        /*0840*/ 	.word	0x000000a0
        /*0844*/ 	.short	0x010a
        /*0846*/ 	.byte	0xff
	.zero		1


	//   ....[116]....
        /*0848*/ 	.word	0x000084b0
        /*084c*/ 	.word	0x00000000
        /*0850*/ 	.word	0x00000090
        /*0854*/ 	.short	0x010a
        /*0856*/ 	.byte	0xff
	.zero		1


	//   ....[117]....
        /*0858*/ 	.word	0x00008510
        /*085c*/ 	.word	0x00000003
        /*0860*/ 	.word	0x000000d0
        /*0864*/ 	.short	0x010a
        /*0866*/ 	.byte	0xff
	.zero		1


	//   ....[118]....
        /*0868*/ 	.word	0x00008570
        /*086c*/ 	.word	0x00000000
        /*0870*/ 	.word	0x00000000
        /*0874*/ 	.short	0x010a
        /*0876*/ 	.byte	0xff
	.zero		1


	//   ....[119]....
        /*0878*/ 	.word	0x000085d0
        /*087c*/ 	.word	0x00000000
        /*0880*/ 	.word	0x00000000
        /*0884*/ 	.short	0x010a
        /*0886*/ 	.byte	0xff
	.zero		1


	//   ....[120]....
        /*0888*/ 	.word	0x00008630
        /*088c*/ 	.word	0x00000000
        /*0890*/ 	.word	0x00000000
        /*0894*/ 	.short	0x010a
        /*0896*/ 	.byte	0xff
	.zero		1


	//   ....[121]....
        /*0898*/ 	.word	0x00008690
        /*089c*/ 	.word	0x00000000
        /*08a0*/ 	.word	0x00000000
        /*08a4*/ 	.short	0x010a
        /*08a6*/ 	.byte	0xff
	.zero		1


	//   ....[122]....
        /*08a8*/ 	.word	0x000086f0
        /*08ac*/ 	.word	0x00000000
        /*08b0*/ 	.word	0x00000000
        /*08b4*/ 	.short	0x010a
        /*08b6*/ 	.byte	0xff
	.zero		1


	//   ....[123]....
        /*08b8*/ 	.word	0x00008740
        /*08bc*/ 	.word	0x00000000
        /*08c0*/ 	.word	0x00000090
        /*08c4*/ 	.short	0x010a
        /*08c6*/ 	.byte	0xff
	.zero		1


	//   ....[124]....
        /*08c8*/ 	.word	0x000087a0
        /*08cc*/ 	.word	0x00000000
        /*08d0*/ 	.word	0x00000088
        /*08d4*/ 	.short	0x010a
        /*08d6*/ 	.byte	0xff
	.zero		1


	//   ....[125]....
        /*08d8*/ 	.word	0x00008800
        /*08dc*/ 	.word	0x00000003
        /*08e0*/ 	.word	0x00000060
        /*08e4*/ 	.short	0x010a
        /*08e6*/ 	.byte	0xff
	.zero		1


	//   ....[126]....
        /*08e8*/ 	.word	0x00008860
        /*08ec*/ 	.word	0x00000003
        /*08f0*/ 	.word	0x00000068
        /*08f4*/ 	.short	0x010a
        /*08f6*/ 	.byte	0xff
	.zero		1


	//   ....[127]....
        /*08f8*/ 	.word	0x000088c0
        /*08fc*/ 	.word	0x00000003
        /*0900*/ 	.word	0x00000070
        /*0904*/ 	.short	0x010a
        /*0906*/ 	.byte	0xff
	.zero		1


	//   ....[128]....
        /*0908*/ 	.word	0x00008920
        /*090c*/ 	.word	0x00000003
        /*0910*/ 	.word	0x00000078
        /*0914*/ 	.short	0x010a
        /*0916*/ 	.byte	0xff
	.zero		1


	//   ....[129]....
        /*0918*/ 	.word	0x00008980
        /*091c*/ 	.word	0x00000000
        /*0920*/ 	.word	0x00000060
        /*0924*/ 	.short	0x010a
        /*0926*/ 	.byte	0xff
	.zero		1


	//   ....[130]....
        /*0928*/ 	.word	0x000089e0
        /*092c*/ 	.word	0x00000000
        /*0930*/ 	.word	0x00000068
        /*0934*/ 	.short	0x010a
        /*0936*/ 	.byte	0xff
	.zero		1


	//   ....[131]....
        /*0938*/ 	.word	0x00008a40
        /*093c*/ 	.word	0x00000000
        /*0940*/ 	.word	0x00000070
        /*0944*/ 	.short	0x010a
        /*0946*/ 	.byte	0xff
	.zero		1


	//   ....[132]....
        /*0948*/ 	.word	0x00008a90
        /*094c*/ 	.word	0x00000000
        /*0950*/ 	.word	0x00000090
        /*0954*/ 	.short	0x010a
        /*0956*/ 	.byte	0xff
	.zero		1


	//   ....[133]....
        /*0958*/ 	.word	0x00008af0
        /*095c*/ 	.word	0x00000002
        /*0960*/ 	.word	0x00000040
        /*0964*/ 	.short	0x010a
        /*0966*/ 	.byte	0xff
	.zero		1


	//   ....[134]....
        /*0968*/ 	.word	0x00008b40
        /*096c*/ 	.word	0x0000004f
        /*0970*/ 	.word	0x000000b0
        /*0974*/ 	.short	0x010a
        /*0976*/ 	.byte	0xff
	.zero		1


	//   ....[135]....
        /*0978*/ 	.word	0x00008b90
        /*097c*/ 	.word	0x00000003
        /*0980*/ 	.word	0x00000040
        /*0984*/ 	.short	0x010a
        /*0986*/ 	.byte	0xff
	.zero		1


	//   ....[136]....
        /*0988*/ 	.word	0x00008be0
        /*098c*/ 	.word	0x00000053
        /*0990*/ 	.word	0x00000040
        /*0994*/ 	.short	0x010a
        /*0996*/ 	.byte	0xff
	.zero		1


	//   ....[137]....
        /*0998*/ 	.word	0x00008c30
        /*099c*/ 	.word	0x00000058
        /*09a0*/ 	.word	0x00000040
        /*09a4*/ 	.short	0x010a
        /*09a6*/ 	.byte	0xff
	.zero		1


	//----- nvinfo : EIATTR_NUM_MBARRIERS
	.align		4
.L_47:
        /*09a8*/ 	.byte	0x03, 0x38
        /*09aa*/ 	.short	0x0022


	//----- nvinfo : EIATTR_EXIT_INSTR_OFFSETS
	.align		4
        /*09ac*/ 	.byte	0x04, 0x1c
        /*09ae*/ 	.short	(.L_49 - .L_48)


	//   ....[0]....
.L_48:
        /*09b0*/ 	.word	0x000025d0


	//   ....[1]....
        /*09b4*/ 	.word	0x00002ac0


	//   ....[2]....
        /*09b8*/ 	.word	0x00002b20


	//   ....[3]....
        /*09bc*/ 	.word	0x00003c30


	//   ....[4]....
        /*09c0*/ 	.word	0x00004c90


	//   ....[5]....
        /*09c4*/ 	.word	0x00004cd0


	//   ....[6]....
        /*09c8*/ 	.word	0x00007fa0


	//   ....[7]....
        /*09cc*/ 	.word	0x00008020


	//   ....[8]....
        /*09d0*/ 	.word	0x00008050


	//   ....[9]....
        /*09d4*/ 	.word	0x000080c0


	//----- nvinfo : EIATTR_MAX_THREADS
	.align		4
.L_49:
        /*09d8*/ 	.byte	0x04, 0x05
        /*09da*/ 	.short	(.L_51 - .L_50)
.L_50:
        /*09dc*/ 	.word	0x00000100
        /*09e0*/ 	.word	0x00000001
        /*09e4*/ 	.word	0x00000001


	//----- nvinfo : EIATTR_CRS_STACK_SIZE
	.align		4
.L_51:
        /*09e8*/ 	.byte	0x04, 0x1e
        /*09ea*/ 	.short	(.L_53 - .L_52)
.L_52:
        /*09ec*/ 	.word	0x00000000


	//----- nvinfo : EIATTR_CBANK_PARAM_SIZE
	.align		4
.L_53:
        /*09f0*/ 	.byte	0x03, 0x19
        /*09f2*/ 	.short	0x0800


	//----- nvinfo : EIATTR_PARAM_CBANK
	.align		4
        /*09f4*/ 	.byte	0x04, 0x0a
        /*09f6*/ 	.short	(.L_55 - .L_54)
	.align		4
.L_54:
        /*09f8*/ 	.word	index@(.nv.constant0._ZN7cutlass13device_kernelINS_4gemm6kernel13GemmUniversalIN4cute5tupleIJiiiiEEENS1_10collective13CollectiveMmaINS1_35MainloopSm100TmaUmmaWarpSpecializedILi4ELi2ELi4ENS5_IJNS4_1CILi1EEESB_SB_EEEEENS5_IJNSA_ILi64EEENSA_ILi128EEESF_EEENS_10bfloat16_tENS5_IJSB_llEEESH_SI_NS4_8TiledMMAINS4_8MMA_AtomIJNS4_20SM100_MMA_F16BF16_SSISH_SH_fLi64ELi128ELNS4_4UMMA5MajorE1ELSN_1ELNSM_7ScaleInE0ELSO_0EEEEEENS4_6LayoutISC_NS5_IJNSA_ILi0EEESS_SS_EEEEENS5_IJNS4_10UnderscoreESV_SV_EEEEENS4_13SM90_TMA_LOADENS4_14ComposedLayoutINS4_7SwizzleILi3ELi4ELi3EEENS4_18smem_ptr_flag_bitsILi16EEENSR_INS5_IJSE_NSA_ILi8EEEEEENS5_IJSB_SE_EEEEEEEvNS4_8identityESY_S18_vS19_EENS_8epilogue10collective18CollectiveEpilogueINS1B_23Sm100TmaWarpSpecializedILi4ELi2ELi16ELb1ELb0EEEJSG_NS5_IJNSR_ISE_SB_EENSR_INSA_ILi32EEESB_EEEEESH_NS5_IJlSB_lEEESH_S1K_NS1B_6fusion15FusionCallbacksIS1F_NS1L_17LinearCombinationISH_fSH_fLNS_15FloatRoundStyleE2EEESG_S1J_JEEENS4_5SM1004TMEM4LOAD26SM100_TMEM_LOAD_16dp256b4xESY_NSZ_INS10_ILi2ELi4ELi3EEES13_NSR_INS5_IJS14_S1H_EEENS5_IJS1H_SB_EEEEEEENS4_17SM75_U32x4_LDSM_NENS4_14SM90_TMA_STOREES1Z_NS4_17SM90_U32x4_STSM_NENS4_39AutoVectorizingCopyWithAssumedAlignmentILi128EEEEEEvvEEEEvNT_6ParamsE)
        /*09fc*/ 	.short	0x0380
        /*09fe*/ 	.short	0x0800


	//----- nvinfo : EIATTR_SW_WAR
	.align		4
.L_55:
        /*0a00*/ 	.byte	0x04, 0x36
        /*0a02*/ 	.short	(.L_57 - .L_56)
.L_56:
        /*0a04*/ 	.word	0x00000008
.L_57:


//--------------------- .nv.callgraph             --------------------------
	.section	.nv.callgraph,"",@"SHT_CUDA_CALLGRAPH"
	.align	4
	.sectionentsize	8
	.align		4
        /*0000*/ 	.word	0x00000000
	.align		4
        /*0004*/ 	.word	0xffffffff
	.align		4
        /*0008*/ 	.word	index@(_ZN7cutlass13device_kernelINS_4gemm6kernel13GemmUniversalIN4cute5tupleIJiiiiEEENS1_10collective13CollectiveMmaINS1_35MainloopSm100TmaUmmaWarpSpecializedILi4ELi2ELi4ENS5_IJNS4_1CILi1EEESB_SB_EEEEENS5_IJNSA_ILi64EEENSA_ILi128EEESF_EEENS_10bfloat16_tENS5_IJSB_llEEESH_SI_NS4_8TiledMMAINS4_8MMA_AtomIJNS4_20SM100_MMA_F16BF16_SSISH_SH_fLi64ELi128ELNS4_4UMMA5MajorE1ELSN_1ELNSM_7ScaleInE0ELSO_0EEEEEENS4_6LayoutISC_NS5_IJNSA_ILi0EEESS_SS_EEEEENS5_IJNS4_10UnderscoreESV_SV_EEEEENS4_13SM90_TMA_LOADENS4_14ComposedLayoutINS4_7SwizzleILi3ELi4ELi3EEENS4_18smem_ptr_flag_bitsILi16EEENSR_INS5_IJSE_NSA_ILi8EEEEEENS5_IJSB_SE_EEEEEEEvNS4_8identityESY_S18_vS19_EENS_8epilogue10collective18CollectiveEpilogueINS1B_23Sm100TmaWarpSpecializedILi4ELi2ELi16ELb1ELb0EEEJSG_NS5_IJNSR_ISE_SB_EENSR_INSA_ILi32EEESB_EEEEESH_NS5_IJlSB_lEEESH_S1K_NS1B_6fusion15FusionCallbacksIS1F_NS1L_17LinearCombinationISH_fSH_fLNS_15FloatRoundStyleE2EEESG_S1J_JEEENS4_5SM1004TMEM4LOAD26SM100_TMEM_LOAD_16dp256b4xESY_NSZ_INS10_ILi2ELi4ELi3EEES13_NSR_INS5_IJS14_S1H_EEENS5_IJS1H_SB_EEEEEEENS4_17SM75_U32x4_LDSM_NENS4_14SM90_TMA_STOREES1Z_NS4_17SM90_U32x4_STSM_NENS4_39AutoVectorizingCopyWithAssumedAlignmentILi128EEEEEEvvEEEEvNT_6ParamsE)
	.align		4
        /*000c*/ 	.word	index@(__assertfail)
	.align		4
        /*0010*/ 	.word	0x00000000
	.align		4
        /*0014*/ 	.word	0xfffffffe
	.align		4
        /*0018*/ 	.word	0x00000000
	.align		4
        /*001c*/ 	.word	0xfffffffd
	.align		4
        /*0020*/ 	.word	0x00000000
	.align		4
        /*0024*/ 	.word	0xfffffffc


//--------------------- .nv.constant4             --------------------------
	.section	.nv.constant4,"a",@progbits
	.align	8
	.align		8
.nv.constant4:
        /*0000*/ 	.dword	__assertfail
	.align		8
        /*0008*/ 	.dword	__unnamed_1
	.align		8
        /*0010*/ 	.dword	__unnamed_2
	.align		8
        /*0018*/ 	.dword	_ZN40_INTERNAL_d5424f07_4_k_cu_0471e02f_309154cuda3std3__45__cpo5beginE
	.align		8
        /*0020*/ 	.dword	_ZN40_INTERNAL_d5424f07_4_k_cu_0471e02f_309154cuda3std3__45__cpo3endE
	.align		8
        /*0028*/ 	.dword	_ZN40_INTERNAL_d5424f07_4_k_cu_0471e02f_309154cuda3std3__45__cpo6cbeginE
	.align		8
        /*0030*/ 	.dword	_ZN40_INTERNAL_d5424f07_4_k_cu_0471e02f_309154cuda3std3__45__cpo4cendE
	.align		8
        /*0038*/ 	.dword	_ZN40_INTERNAL_d5424f07_4_k_cu_0471e02f_309154cuda3std3__442_GLOBAL__N__d5424f07_4_k_cu_0471e02f_309156ignoreE
	.align		8
        /*0040*/ 	.dword	_ZN40_INTERNAL_d5424f07_4_k_cu_0471e02f_309154cuda3std3__419piecewise_constructE
	.align		8
        /*0048*/ 	.dword	_ZN40_INTERNAL_d5424f07_4_k_cu_0471e02f_309154cuda3std3__48in_placeE
	.align		8
        /*0050*/ 	.dword	_ZN40_INTERNAL_d5424f07_4_k_cu_0471e02f_309154cuda3std6ranges3__45__cpo4swapE
	.align		8
        /*0058*/ 	.dword	_ZN40_INTERNAL_d5424f07_4_k_cu_0471e02f_309154cuda3std6ranges3__45__cpo9iter_moveE
	.align		8
        /*0060*/ 	.dword	_ZN40_INTERNAL_d5424f07_4_k_cu_0471e02f_309154cute7productE
	.align		8
        /*0068*/ 	.dword	_ZN40_INTERNAL_d5424f07_4_k_cu_0471e02f_309154cute1_E
	.align		8
        /*0070*/ 	.dword	$str$25
	.align		8
        /*0078*/ 	.dword	$str$26
	.align		8
        /*0080*/ 	.dword	$str$27
	.align		8
        /*0088*/ 	.dword	$str$28


//--------------------- .text._ZN7cutlass13device_kernelINS_4gemm6kernel13GemmUniversalIN4cute5tupleIJiiiiEEENS1_10collective13CollectiveMmaINS1_35MainloopSm100TmaUmmaWarpSpecializedILi4ELi2ELi4ENS5_IJNS4_1CILi1EEESB_SB_EEEEENS5_IJNSA_ILi64EEENSA_ILi128EEESF_EEENS_10bfloat16_tENS5_IJSB_llEEESH_SI_NS4_8TiledMMAINS4_8MMA_AtomIJNS4_20SM100_MMA_F16BF16_SSISH_SH_fLi64ELi128ELNS4_4UMMA5MajorE1ELSN_1ELNSM_7ScaleInE0ELSO_0EEEEEENS4_6LayoutISC_NS5_IJNSA_ILi0EEESS_SS_EEEEENS5_IJNS4_10UnderscoreESV_SV_EEEEENS4_13SM90_TMA_LOADENS4_14ComposedLayoutINS4_7SwizzleILi3ELi4ELi3EEENS4_18smem_ptr_flag_bitsILi16EEENSR_INS5_IJSE_NSA_ILi8EEEEEENS5_IJSB_SE_EEEEEEEvNS4_8identityESY_S18_vS19_EENS_8epilogue10collective18CollectiveEpilogueINS1B_23Sm100TmaWarpSpecializedILi4ELi2ELi16ELb1ELb0EEEJSG_NS5_IJNSR_ISE_SB_EENSR_INSA_ILi32EEESB_EEEEESH_NS5_IJlSB_lEEESH_S1K_NS1B_6fusion15FusionCallbacksIS1F_NS1L_17LinearCombinationISH_fSH_fLNS_15FloatRoundStyleE2EEESG_S1J_JEEENS4_5SM1004TMEM4LOAD26SM100_TMEM_LOAD_16dp256b4xESY_NSZ_INS10_ILi2ELi4ELi3EEES13_NSR_INS5_IJS14_S1H_EEENS5_IJS1H_SB_EEEEEEENS4_17SM75_U32x4_LDSM_NENS4_14SM90_TMA_STOREES1Z_NS4_17SM90_U32x4_STSM_NENS4_39AutoVectorizingCopyWithAssumedAlignmentILi128EEEEEEvvEEEEvNT_6ParamsE --------------------------
	.section	.text._ZN7cutlass13device_kernelINS_4gemm6kernel13GemmUniversalIN4cute5tupleIJiiiiEEENS1_10collective13CollectiveMmaINS1_35MainloopSm100TmaUmmaWarpSpecializedILi4ELi2ELi4ENS5_IJNS4_1CILi1EEESB_SB_EEEEENS5_IJNSA_ILi64EEENSA_ILi128EEESF_EEENS_10bfloat16_tENS5_IJSB_llEEESH_SI_NS4_8TiledMMAINS4_8MMA_AtomIJNS4_20SM100_MMA_F16BF16_SSISH_SH_fLi64ELi128ELNS4_4UMMA5MajorE1ELSN_1ELNSM_7ScaleInE0ELSO_0EEEEEENS4_6LayoutISC_NS5_IJNSA_ILi0EEESS_SS_EEEEENS5_IJNS4_10UnderscoreESV_SV_EEEEENS4_13SM90_TMA_LOADENS4_14ComposedLayoutINS4_7SwizzleILi3ELi4ELi3EEENS4_18smem_ptr_flag_bitsILi16EEENSR_INS5_IJSE_NSA_ILi8EEEEEENS5_IJSB_SE_EEEEEEEvNS4_8identityESY_S18_vS19_EENS_8epilogue10collective18CollectiveEpilogueINS1B_23Sm100TmaWarpSpecializedILi4ELi2ELi16ELb1ELb0EEEJSG_NS5_IJNSR_ISE_SB_EENSR_INSA_ILi32EEESB_EEEEESH_NS5_IJlSB_lEEESH_S1K_NS1B_6fusion15FusionCallbacksIS1F_NS1L_17LinearCombinationISH_fSH_fLNS_15FloatRoundStyleE2EEESG_S1J_JEEENS4_5SM1004TMEM4LOAD26SM100_TMEM_LOAD_16dp256b4xESY_NSZ_INS10_ILi2ELi4ELi3EEES13_NSR_INS5_IJS14_S1H_EEENS5_IJS1H_SB_EEEEEEENS4_17SM75_U32x4_LDSM_NENS4_14SM90_TMA_STOREES1Z_NS4_17SM90_U32x4_STSM_NENS4_39AutoVectorizingCopyWithAssumedAlignmentILi128EEEEEEvvEEEEvNT_6ParamsE,"ax",@progbits
	.align	128
.text._ZN7cutlass13device_kernelINS_4gemm6kernel13GemmUniversalIN4cute5tupleIJiiiiEEENS1_10collective13CollectiveMmaINS1_35MainloopSm100TmaUmmaWarpSpecializedILi4ELi2ELi4ENS5_IJNS4_1CILi1EEESB_SB_EEEEENS5_IJNSA_ILi64EEENSA_ILi128EEESF_EEENS_10bfloat16_tENS5_IJSB_llEEESH_SI_NS4_8TiledMMAINS4_8MMA_AtomIJNS4_20SM100_MMA_F16BF16_SSISH_SH_fLi64ELi128ELNS4_4UMMA5MajorE1ELSN_1ELNSM_7ScaleInE0ELSO_0EEEEEENS4_6LayoutISC_NS5_IJNSA_ILi0EEESS_SS_EEEEENS5_IJNS4_10UnderscoreESV_SV_EEEEENS4_13SM90_TMA_LOADENS4_14ComposedLayoutINS4_7SwizzleILi3ELi4ELi3EEENS4_18smem_ptr_flag_bitsILi16EEENSR_INS5_IJSE_NSA_ILi8EEEEEENS5_IJSB_SE_EEEEEEEvNS4_8identityESY_S18_vS19_EENS_8epilogue10collective18CollectiveEpilogueINS1B_23Sm100TmaWarpSpecializedILi4ELi2ELi16ELb1ELb0EEEJSG_NS5_IJNSR_ISE_SB_EENSR_INSA_ILi32EEESB_EEEEESH_NS5_IJlSB_lEEESH_S1K_NS1B_6fusion15FusionCallbacksIS1F_NS1L_17LinearCombinationISH_fSH_fLNS_15FloatRoundStyleE2EEESG_S1J_JEEENS4_5SM1004TMEM4LOAD26SM100_TMEM_LOAD_16dp256b4xESY_NSZ_INS10_ILi2ELi4ELi3EEES13_NSR_INS5_IJS14_S1H_EEENS5_IJS1H_SB_EEEEEEENS4_17SM75_U32x4_LDSM_NENS4_14SM90_TMA_STOREES1Z_NS4_17SM90_U32x4_STSM_NENS4_39AutoVectorizingCopyWithAssumedAlignmentILi128EEEEEEvvEEEEvNT_6ParamsE:
        .type           _ZN7cutlass13device_kernelINS_4gemm6kernel13GemmUniversalIN4cute5tupleIJiiiiEEENS1_10collective13CollectiveMmaINS1_35MainloopSm100TmaUmmaWarpSpecializedILi4ELi2ELi4ENS5_IJNS4_1CILi1EEESB_SB_EEEEENS5_IJNSA_ILi64EEENSA_ILi128EEESF_EEENS_10bfloat16_tENS5_IJSB_llEEESH_SI_NS4_8TiledMMAINS4_8MMA_AtomIJNS4_20SM100_MMA_F16BF16_SSISH_SH_fLi64ELi128ELNS4_4UMMA5MajorE1ELSN_1ELNSM_7ScaleInE0ELSO_0EEEEEENS4_6LayoutISC_NS5_IJNSA_ILi0EEESS_SS_EEEEENS5_IJNS4_10UnderscoreESV_SV_EEEEENS4_13SM90_TMA_LOADENS4_14ComposedLayoutINS4_7SwizzleILi3ELi4ELi3EEENS4_18smem_ptr_flag_bitsILi16EEENSR_INS5_IJSE_NSA_ILi8EEEEEENS5_IJSB_SE_EEEEEEEvNS4_8identityESY_S18_vS19_EENS_8epilogue10collective18CollectiveEpilogueINS1B_23Sm100TmaWarpSpecializedILi4ELi2ELi16ELb1ELb0EEEJSG_NS5_IJNSR_ISE_SB_EENSR_INSA_ILi32EEESB_EEEEESH_NS5_IJlSB_lEEESH_S1K_NS1B_6fusion15FusionCallbacksIS1F_NS1L_17LinearCombinationISH_fSH_fLNS_15FloatRoundStyleE2EEESG_S1J_JEEENS4_5SM1004TMEM4LOAD26SM100_TMEM_LOAD_16dp256b4xESY_NSZ_INS10_ILi2ELi4ELi3EEES13_NSR_INS5_IJS14_S1H_EEENS5_IJS1H_SB_EEEEEEENS4_17SM75_U32x4_LDSM_NENS4_14SM90_TMA_STOREES1Z_NS4_17SM90_U32x4_STSM_NENS4_39AutoVectorizingCopyWithAssumedAlignmentILi128EEEEEEvvEEEEvNT_6ParamsE,@function
        .size           _ZN7cutlass13device_kernelINS_4gemm6kernel13GemmUniversalIN4cute5tupleIJiiiiEEENS1_10collective13CollectiveMmaINS1_35MainloopSm100TmaUmmaWarpSpecializedILi4ELi2ELi4ENS5_IJNS4_1CILi1EEESB_SB_EEEEENS5_IJNSA_ILi64EEENSA_ILi128EEESF_EEENS_10bfloat16_tENS5_IJSB_llEEESH_SI_NS4_8TiledMMAINS4_8MMA_AtomIJNS4_20SM100_MMA_F16BF16_SSISH_SH_fLi64ELi128ELNS4_4UMMA5MajorE1ELSN_1ELNSM_7ScaleInE0ELSO_0EEEEEENS4_6LayoutISC_NS5_IJNSA_ILi0EEESS_SS_EEEEENS5_IJNS4_10UnderscoreESV_SV_EEEEENS4_13SM90_TMA_LOADENS4_14ComposedLayoutINS4_7SwizzleILi3ELi4ELi3EEENS4_18smem_ptr_flag_bitsILi16EEENSR_INS5_IJSE_NSA_ILi8EEEEEENS5_IJSB_SE_EEEEEEEvNS4_8identityESY_S18_vS19_EENS_8epilogue10collective18CollectiveEpilogueINS1B_23Sm100TmaWarpSpecializedILi4ELi2ELi16ELb1ELb0EEEJSG_NS5_IJNSR_ISE_SB_EENSR_INSA_ILi32EEESB_EEEEESH_NS5_IJlSB_lEEESH_S1K_NS1B_6fusion15FusionCallbacksIS1F_NS1L_17LinearCombinationISH_fSH_fLNS_15FloatRoundStyleE2EEESG_S1J_JEEENS4_5SM1004TMEM4LOAD26SM100_TMEM_LOAD_16dp256b4xESY_NSZ_INS10_ILi2ELi4ELi3EEES13_NSR_INS5_IJS14_S1H_EEENS5_IJS1H_SB_EEEEEEENS4_17SM75_U32x4_LDSM_NENS4_14SM90_TMA_STOREES1Z_NS4_17SM90_U32x4_STSM_NENS4_39AutoVectorizingCopyWithAssumedAlignmentILi128EEEEEEvvEEEEvNT_6ParamsE,(.L_x_176 - _ZN7cutlass13device_kernelINS_4gemm6kernel13GemmUniversalIN4cute5tupleIJiiiiEEENS1_10collective13CollectiveMmaINS1_35MainloopSm100TmaUmmaWarpSpecializedILi4ELi2ELi4ENS5_IJNS4_1CILi1EEESB_SB_EEEEENS5_IJNSA_ILi64EEENSA_ILi128EEESF_EEENS_10bfloat16_tENS5_IJSB_llEEESH_SI_NS4_8TiledMMAINS4_8MMA_AtomIJNS4_20SM100_MMA_F16BF16_SSISH_SH_fLi64ELi128ELNS4_4UMMA5MajorE1ELSN_1ELNSM_7ScaleInE0ELSO_0EEEEEENS4_6LayoutISC_NS5_IJNSA_ILi0EEESS_SS_EEEEENS5_IJNS4_10UnderscoreESV_SV_EEEEENS4_13SM90_TMA_LOADENS4_14ComposedLayoutINS4_7SwizzleILi3ELi4ELi3EEENS4_18smem_ptr_flag_bitsILi16EEENSR_INS5_IJSE_NSA_ILi8EEEEEENS5_IJSB_SE_EEEEEEEvNS4_8identityESY_S18_vS19_EENS_8epilogue10collective18CollectiveEpilogueINS1B_23Sm100TmaWarpSpecializedILi4ELi2ELi16ELb1ELb0EEEJSG_NS5_IJNSR_ISE_SB_EENSR_INSA_ILi32EEESB_EEEEESH_NS5_IJlSB_lEEESH_S1K_NS1B_6fusion15FusionCallbacksIS1F_NS1L_17LinearCombinationISH_fSH_fLNS_15FloatRoundStyleE2EEESG_S1J_JEEENS4_5SM1004TMEM4LOAD26SM100_TMEM_LOAD_16dp256b4xESY_NSZ_INS10_ILi2ELi4ELi3EEES13_NSR_INS5_IJS14_S1H_EEENS5_IJS1H_SB_EEEEEEENS4_17SM75_U32x4_LDSM_NENS4_14SM90_TMA_STOREES1Z_NS4_17SM90_U32x4_STSM_NENS4_39AutoVectorizingCopyWithAssumedAlignmentILi128EEEEEEvvEEEEvNT_6ParamsE)
        .other          _ZN7cutlass13device_kernelINS_4gemm6kernel13GemmUniversalIN4cute5tupleIJiiiiEEENS1_10collective13CollectiveMmaINS1_35MainloopSm100TmaUmmaWarpSpecializedILi4ELi2ELi4ENS5_IJNS4_1CILi1EEESB_SB_EEEEENS5_IJNSA_ILi64EEENSA_ILi128EEESF_EEENS_10bfloat16_tENS5_IJSB_llEEESH_SI_NS4_8TiledMMAINS4_8MMA_AtomIJNS4_20SM100_MMA_F16BF16_SSISH_SH_fLi64ELi128ELNS4_4UMMA5MajorE1ELSN_1ELNSM_7ScaleInE0ELSO_0EEEEEENS4_6LayoutISC_NS5_IJNSA_ILi0EEESS_SS_EEEEENS5_IJNS4_10UnderscoreESV_SV_EEEEENS4_13SM90_TMA_LOADENS4_14ComposedLayoutINS4_7SwizzleILi3ELi4ELi3EEENS4_18smem_ptr_flag_bitsILi16EEENSR_INS5_IJSE_NSA_ILi8EEEEEENS5_IJSB_SE_EEEEEEEvNS4_8identityESY_S18_vS19_EENS_8epilogue10collective18CollectiveEpilogueINS1B_23Sm100TmaWarpSpecializedILi4ELi2ELi16ELb1ELb0EEEJSG_NS5_IJNSR_ISE_SB_EENSR_INSA_ILi32EEESB_EEEEESH_NS5_IJlSB_lEEESH_S1K_NS1B_6fusion15FusionCallbacksIS1F_NS1L_17LinearCombinationISH_fSH_fLNS_15FloatRoundStyleE2EEESG_S1J_JEEENS4_5SM1004TMEM4LOAD26SM100_TMEM_LOAD_16dp256b4xESY_NSZ_INS10_ILi2ELi4ELi3EEES13_NSR_INS5_IJS14_S1H_EEENS5_IJS1H_SB_EEEEEEENS4_17SM75_U32x4_LDSM_NENS4_14SM90_TMA_STOREES1Z_NS4_17SM90_U32x4_STSM_NENS4_39AutoVectorizingCopyWithAssumedAlignmentILi128EEEEEEvvEEEEvNT_6ParamsE,@"STO_CUDA_ENTRY STV_DEFAULT"
_ZN7cutlass13device_kernelINS_4gemm6kernel13GemmUniversalIN4cute5tupleIJiiiiEEENS1_10collective13CollectiveMmaINS1_35MainloopSm100TmaUmmaWarpSpecializedILi4ELi2ELi4ENS5_IJNS4_1CILi1EEESB_SB_EEEEENS5_IJNSA_ILi64EEENSA_ILi128EEESF_EEENS_10bfloat16_tENS5_IJSB_llEEESH_SI_NS4_8TiledMMAINS4_8MMA_AtomIJNS4_20SM100_MMA_F16BF16_SSISH_SH_fLi64ELi128ELNS4_4UMMA5MajorE1ELSN_1ELNSM_7ScaleInE0ELSO_0EEEEEENS4_6LayoutISC_NS5_IJNSA_ILi0EEESS_SS_EEEEENS5_IJNS4_10UnderscoreESV_SV_EEEEENS4_13SM90_TMA_LOADENS4_14ComposedLayoutINS4_7SwizzleILi3ELi4ELi3EEENS4_18smem_ptr_flag_bitsILi16EEENSR_INS5_IJSE_NSA_ILi8EEEEEENS5_IJSB_SE_EEEEEEEvNS4_8identityESY_S18_vS19_EENS_8epilogue10collective18CollectiveEpilogueINS1B_23Sm100TmaWarpSpecializedILi4ELi2ELi16ELb1ELb0EEEJSG_NS5_IJNSR_ISE_SB_EENSR_INSA_ILi32EEESB_EEEEESH_NS5_IJlSB_lEEESH_S1K_NS1B_6fusion15FusionCallbacksIS1F_NS1L_17LinearCombinationISH_fSH_fLNS_15FloatRoundStyleE2EEESG_S1J_JEEENS4_5SM1004TMEM4LOAD26SM100_TMEM_LOAD_16dp256b4xESY_NSZ_INS10_ILi2ELi4ELi3EEES13_NSR_INS5_IJS14_S1H_EEENS5_IJS1H_SB_EEEEEEENS4_17SM75_U32x4_LDSM_NENS4_14SM90_TMA_STOREES1Z_NS4_17SM90_U32x4_STSM_NENS4_39AutoVectorizingCopyWithAssumedAlignmentILi128EEEEEEvvEEEEvNT_6ParamsE:
[----:B------:R-:W1:Y:S01]  /*0000*/  LDC R1, c[0x0][0x37c] ;  /* 0x0000df00ff017b82 */ /* 0x000e620000000800 */
[----:B------:R-:W2:Y:S01]  /*0010*/  S2R R72, SR_TID.X ;  /* 0x0000000000487919 */ /* 0x000ea20000002100 */
[----:B------:R-:W3:Y:S01]  /*0020*/  LDCU.64 UR4, c[0x0][0x890] ;  /* 0x00011200ff0477ac */ /* 0x000ee20008000a00 */
[----:B------:R-:W-:Y:S02]  /*0030*/  PRMT R59, RZ, 0x7610, R59 ;  /* 0x00007610ff3b7816 */ /* 0x000fe4000000003b */
[----:B------:R-:W-:Y:S01]  /*0040*/  ELECT P5, URZ, PT ;  /* 0x0000000000ff782f */ /* 0x000fe200038a0000 */
[----:B------:R-:W4:Y:S01]  /*0050*/  LDCU.64 UR46, c[0x0][0x358] ;  /* 0x00006b00ff2e77ac */ /* 0x000f220008000a00 */
[----:B---3--:R-:W-:-:S04]  /*0060*/  UISETP.NE.U32.AND UP0, UPT, UR4, URZ, UPT ;  /* 0x000000ff0400728c */ /* 0x008fc8000bf05070 */
[----:B------:R-:W-:Y:S01]  /*0070*/  UISETP.NE.AND.EX UP0, UPT, UR5, URZ, UPT, UP0 ;  /* 0x000000ff0500728c */ /* 0x000fe2000bf05300 */
[----:B--2---:R-:W-:-:S05]  /*0080*/  SHF.R.U32.HI R65, RZ, 0x5, R72 ;  /* 0x00000005ff417819 */ /* 0x004fca0000011648 */
[----:B------:R-:W2:Y:S02]  /*0090*/  SHFL.IDX PT, R0, R65, RZ, 0x1f ;  /* 0x00001fff41007589 */ /* 0x000ea400000e0000 */
[----:B--2---:R-:W-:Y:S01]  /*00a0*/  R2UR UR8, R0 ;  /* 0x00000000000872ca */ /* 0x004fe200000e0000 */
[----:B-1--4-:R-:W-:-:S14]  /*00b0*/  BRA.U UP0, `(.L_x_0) ;  /* 0x00000001002c7547 */ /* 0x012fdc000b800000 */
[----:B------:R-:W1:Y:S02]  /*00c0*/  LDCU.64 UR6, c[0x0][0x888] ;  /* 0x00011100ff0677ac */ /* 0x000e640008000a00 */
[----:B-1----:R-:W-:-:S04]  /*00d0*/  UISETP.NE.U32.AND UP0, UPT, UR6, URZ, UPT ;  /* 0x000000ff0600728c */ /* 0x002fc8000bf05070 */
[----:B------:R-:W-:-:S09]  /*00e0*/  UISETP.NE.AND.EX UP0, UPT, UR7, URZ, UPT, UP0 ;  /* 0x000000ff0700728c */ /* 0x000fd2000bf05300 */
[----:B------:R-:W-:Y:S05]  /*00f0*/  BRA.U !UP0, `(.L_x_1) ;  /* 0x0000000108107547 */ /* 0x000fea000b800000 */
[----:B------:R-:W1:Y:S02]  /*0100*/  LDC.64 R2, c[0x0][0x888] ;  /* 0x00022200ff027b82 */ /* 0x000e640000000a00 */
[----:B-1----:R1:W5:Y:S01]  /*0110*/  LDG.E R35, desc[UR46][R2.64] ;  /* 0x0000002e02237981 */ /* 0x002362000c1e1900 */
[----:B------:R-:W-:Y:S01]  /*0120*/  HFMA2 R59, -RZ, RZ, 0, 5.9604644775390625e-08 ;  /* 0x00000001ff3b7431 */ /* 0x000fe200000001ff */
[----:B------:R-:W-:Y:S05]  /*0130*/  BRA `(.L_x_0) ;  /* 0x00000000000c7947 */ /* 0x000fea0003800000 */
.L_x_1:
[----:B------:R-:W1:Y:S01]  /*0140*/  LDCU UR6, c[0x0][0x880] ;  /* 0x00011000ff0677ac */ /* 0x000e620008000800 */
[----:B------:R-:W-:Y:S01]  /*0150*/  HFMA2 R59, -RZ, RZ, 0, 5.9604644775390625e-08 ;  /* 0x00000001ff3b7431 */ /* 0x000fe200000001ff */
[----:B-1----:R-:W-:-:S07]  /*0160*/  MOV R35, UR6 ;  /* 0x0000000600237c02 */ /* 0x002fce0008000f00 */
.L_x_0:
[----:B------:R-:W2:Y:S02]  /*0170*/  LDCU.64 UR6, c[0x0][0x8b0] ;  /* 0x00011600ff0677ac */ /* 0x000ea40008000a00 */
[----:B--2---:R-:W-:-:S04]  /*0180*/  UISETP.NE.U32.AND UP0, UPT, UR6, URZ, UPT ;  /* 0x000000ff0600728c */ /* 0x004fc8000bf05070 */
[----:B------:R-:W-:-:S09]  /*0190*/  UISETP.NE.AND.EX UP0, UPT, UR7, URZ, UPT, UP0 ;  /* 0x000000ff0700728c */ /* 0x000fd2000bf05300 */
[----:B------:R-:W-:Y:S05]  /*01a0*/  BRA.U UP0, `(.L_x_2) ;  /* 0x0000000100247547 */ /* 0x000fea000b800000 */
[----:B------:R-:W2:Y:S02]  /*01b0*/  LDCU.64 UR6, c[0x0][0x8a8] ;  /* 0x00011500ff0677ac */ /* 0x000ea40008000a00 */
[----:B--2---:R-:W-:-:S04]  /*01c0*/  UISETP.NE.U32.AND UP0, UPT, UR6, URZ, UPT ;  /* 0x000000ff0600728c */ /* 0x004fc8000bf05070 */
[----:B------:R-:W-:-:S09]  /*01d0*/  UISETP.NE.AND.EX UP0, UPT, UR7, URZ, UPT, UP0 ;  /* 0x000000ff0700728c */ /* 0x000fd2000bf05300 */
[----:B------:R-:W-:Y:S05]  /*01e0*/  BRA.U !UP0, `(.L_x_3) ;  /* 0x00000001080c7547 */ /* 0x000fea000b800000 */
[----:B-1----:R-:W1:Y:S02]  /*01f0*/  LDC.64 R2, c[0x0][0x8a8] ;  /* 0x00022a00ff027b82 */ /* 0x002e640000000a00 */
[----:B-1----:R2:W5:Y:S01]  /*0200*/  LDG.E R33, desc[UR46][R2.64] ;  /* 0x0000002e02217981 */ /* 0x002562000c1e1900 */
[----:B------:R-:W-:Y:S05]  /*0210*/  BRA `(.L_x_2) ;  /* 0x0000000000087947 */ /* 0x000fea0003800000 */
.L_x_3:
[----:B------:R-:W2:Y:S02]  /*0220*/  LDCU UR6, c[0x0][0x8a0] ;  /* 0x00011400ff0677ac */ /* 0x000ea40008000800 */
[----:B--2---:R-:W-:Y:S02]  /*0230*/  MOV R33, UR6 ;  /* 0x0000000600217c02 */ /* 0x004fe40008000f00 */
.L_x_2:
[----:B------:R-:W-:Y:S01]  /*0240*/  IMAD.U32 R0, RZ, RZ, UR8 ;  /* 0x00000008ff007e24 */ /* 0x000fe2000f8e00ff */
[----:B------:R-:W-:Y:S04]  /*0250*/  BSSY.RECONVERGENT B0, `(.L_x_4) ;  /* 0x000000c000007945 */ /* 0x000fe80003800200 */
[C---:B------:R-:W-:Y:S02]  /*0260*/  ISETP.NE.OR P1, PT, R0.reuse, 0x1, !P5 ;  /* 0x000000010000780c */ /* 0x040fe40006f25670 */
[----:B------:R-:W-:-:S11]  /*0270*/  ISETP.NE.OR P0, PT, R0, 0x3, !P5 ;  /* 0x000000030000780c */ /* 0x000fd60006f05670 */
[----:B------:R-:W-:Y:S05]  /*0280*/  @P1 BRA `(.L_x_5) ;  /* 0x0000000000201947 */ /* 0x000fea0003800000 */
[----:B------:R-:W3:Y:S02]  /*0290*/  LDCU.64 UR6, c[0x0][0x348] ;  /* 0x00006900ff0677ac */ /* 0x000ee40008000a00 */
[----:B---3--:R-:W-:Y:S02]  /*02a0*/  UIADD3 UR10, UP1, UPT, UR6, 0x80, URZ ;  /* 0x00000080060a7890 */ /* 0x008fe4000ff3e0ff */
[----:B------:R-:W-:Y:S02]  /*02b0*/  UIADD3 UR6, UP0, UPT, UR6, 0x180, URZ ;  /* 0x0000018006067890 */ /* 0x000fe4000ff1e0ff */
[----:B------:R-:W-:Y:S02]  /*02c0*/  UIADD3.X UR11, UPT, UPT, URZ, UR7, URZ, UP1, !UPT ;  /* 0x00000007ff0b7290 */ /* 0x000fe40008ffe4ff */
[----:B------:R-:W-:-:S07]  /*02d0*/  UIADD3.X UR7, UPT, UPT, URZ, UR7, URZ, UP0, !UPT ;  /* 0x00000007ff077290 */ /* 0x000fce00087fe4ff */
[----:B------:R3:W-:Y:S02]  /*02e0*/  UTMACCTL.PF [UR10] ;  /* 0x000000000a0079b9 */ /* 0x0007e40008040000 */
[----:B------:R3:W-:Y:S02]  /*02f0*/  UTMACCTL.PF [UR6] ;  /* 0x00000000060079b9 */ /* 0x0007e40008040000 */
[----:B---3--:R-:W-:Y:S01]  /*0300*/  NOP ;  /* 0x0000000000007918 */ /* 0x008fe20000000000 */
.L_x_5:
[----:B------:R-:W-:Y:S05]  /*0310*/  BSYNC.RECONVERGENT B0 ;  /* 0x0000000000007941 */ /* 0x000fea0003800200 */
.L_x_4:
[----:B------:R-:W-:Y:S04]  /*0320*/  BSSY.RECONVERGENT B0, `(.L_x_6) ;  /* 0x000000a000007945 */ /* 0x000fe80003800200 */
        /* <DEDUP_REMOVED lines=9> */
.L_x_7:
[----:B------:R-:W-:Y:S05]  /*03c0*/  BSYNC.RECONVERGENT B0 ;  /* 0x0000000000007941 */ /* 0x000fea0003800200 */
.L_x_6:
[----:B------:R-:W3:Y:S01]  /*03d0*/  LDCU.64 UR6, c[0x0][0x888] ;  /* 0x00011100ff0677ac */ /* 0x000ee20008000a00 */
[----:B------:R-:W-:Y:S02]  /*03e0*/  UISETP.EQ.U32.AND UP1, UPT, UR4, URZ, UPT ;  /* 0x000000ff0400728c */ /* 0x000fe4000bf22070 */
[----:B------:R-:W-:Y:S02]  /*03f0*/  UPLOP3.LUT UP2, UPT, UPT, UPT, UPT, 0x80, 0x8 ;  /* 0x000000000008789c */ /* 0x000fe40003f4f070 */
[----:B---3--:R-:W-:-:S04]  /*0400*/  UISETP.NE.U32.AND UP0, UPT, UR6, URZ, UPT ;  /* 0x000000ff0600728c */ /* 0x008fc8000bf05070 */
[----:B------:R-:W-:-:S04]  /*0410*/  UISETP.NE.AND.EX UP0, UPT, UR7, URZ, UPT, UP0 ;  /* 0x000000ff0700728c */ /* 0x000fc8000bf05300 */
[----:B------:R-:W-:-:S04]  /*0420*/  UISETP.EQ.OR.EX UP3, UPT, UR5, URZ, !UP0, UP1 ;  /* 0x000000ff0500728c */ /* 0x000fc8000c762710 */
[----:B------:R-:W-:-:S05]  /*0430*/  UP2UR UR50, UPR, URZ, 0x8 ;  /* 0x00000008ff327883 */ /* 0x000fca0008000000 */
[----:B------:R-:W-:Y:S07]  /*0440*/  BRA.U !UP3, `(.L_x_8) ;  /* 0x000000010b207547 */ /* 0x000fee000b800000 */
[----:B------:R-:W-:Y:S01]  /*0450*/  UISETP.NE.U32.AND UP2, UPT, UR4, URZ, UPT ;  /* 0x000000ff0400728c */ /* 0x000fe2000bf45070 */
[----:B-----5:R-:W-:Y:S01]  /*0460*/  FSETP.NEU.AND P0, PT, R35, RZ, PT ;  /* 0x000000ff2300720b */ /* 0x020fe20003f0d000 */
[----:B------:R-:W-:Y:S02]  /*0470*/  USEL UR4, URZ, 0xffffffff, UP0 ;  /* 0xffffffffff047887 */ /* 0x000fe40008000000 */
[----:B------:R-:W-:-:S10]  /*0480*/  UISETP.NE.AND.EX UP2, UPT, UR5, URZ, UPT, UP2 ;  /* 0x000000ff0500728c */ /* 0x000fd4000bf45320 */
[----:B------:R-:W-:Y:S01]  /*0490*/  VOTEU.ANY UP1, P0 ;  /* 0x0000000000ff7886 */ /* 0x000fe20000020100 */
[----:B------:R-:W-:-:S04]  /*04a0*/  @!UP2 USEL UR4, URZ, 0xffffffff, UP1 ;  /* 0xffffffffff04a887 */ /* 0x000fc80008800000 */
[----:B------:R-:W-:-:S04]  /*04b0*/  ULOP3.LUT UR4, UR4, 0x1, URZ, 0xc0, !UPT ;  /* 0x0000000104047892 */ /* 0x000fc8000f8ec0ff */
[----:B------:R-:W-:-:S11]  /*04c0*/  UISETP.NE.U32.AND UP2, UPT, UR4, 0x1, UPT ;  /* 0x000000010400788c */ /* 0x000fd6000bf45070 */
.L_x_8:
[----:B-12---:R-:W1:Y:S01]  /*04d0*/  SHFL.IDX PT, R2, R65, RZ, 0x1f ;  /* 0x00001fff41027589 */ /* 0x006e6200000e0000 */
[----:B------:R-:W-:-:S04]  /*04e0*/  UISETP.NE.AND UP1, UPT, UR8, 0x2, UPT ;  /* 0x000000020800788c */ /* 0x000fc8000bf25270 */
[----:B------:R-:W-:Y:S01]  /*04f0*/  USEL UR6, URZ, 0x1, UP1 ;  /* 0x00000001ff067887 */ /* 0x000fe20008800000 */
[----:B-1----:R-:W-:-:S13]  /*0500*/  ISETP.NE.AND P0, PT, R2, RZ, PT ;  /* 0x000000ff0200720c */ /* 0x002fda0003f05270 */
[----:B------:R-:W-:Y:S05]  /*0510*/  @P0 BRA `(.L_x_9) ;  /* 0x0000000000480947 */ /* 0x000fea0003800000 */
[----:B------:R-:W1:Y:S01]  /*0520*/  S2UR UR5, SR_CgaCtaId ;  /* 0x00000000000579c3 */ /* 0x000e620000008800 */
[----:B------:R-:W-:Y:S01]  /*0530*/  UMOV UR7, 0x400 ;  /* 0x0000040000077882 */ /* 0x000fe20000000000 */
[----:B------:R-:W-:Y:S01]  /*0540*/  UMOV UR4, 0x1 ;  /* 0x0000000100047882 */ /* 0x000fe20000000000 */
[----:B------:R-:W-:Y:S01]  /*0550*/  ELECT P0, URZ, PT ;  /* 0x0000000000ff782f */ /* 0x000fe20003800000 */
[----:B------:R-:W-:-:S04]  /*0560*/  UIADD3 UR10, UPT, UPT, -UR4, 0x100000, URZ ;  /* 0x00100000040a7890 */ /* 0x000fc8000fffe1ff */
[----:B------:R-:W-:Y:S02]  /*0570*/  USHF.L.U32 UR11, UR10, 0xb, URZ ;  /* 0x0000000b0a0b7899 */ /* 0x000fe400080006ff */
[----:B------:R-:W-:Y:S02]  /*0580*/  USHF.L.U32 UR10, UR10, 0x1, URZ ;  /* 0x000000010a0a7899 */ /* 0x000fe400080006ff */
[----:B-1----:R-:W-:Y:S01]  /*0590*/  ULEA UR5, UR5, UR7, 0x18 ;  /* 0x0000000705057291 */ /* 0x002fe2000f8ec0ff */
[----:B------:R-:W1:Y:S11]  /*05a0*/  FENCE.VIEW.ASYNC.S ;  /* 0x00000000000073c6 */ /* 0x000e760000000000 */
[----:B-1----:R1:W2:Y:S01]  /*05b0*/  SYNCS.EXCH.64 URZ, [UR5], UR10 ;  /* 0x0000000a05ff75b2 */ /* 0x0022a20008000100 */
[----:B------:R1:W3:Y:S01]  /*05c0*/  SYNCS.EXCH.64 URZ, [UR5+0x20], UR10 ;  /* 0x0000200a05ff75b2 */ /* 0x0002e20008000100 */
[----:B------:R1:W4:Y:S01]  /*05d0*/  SYNCS.EXCH.64 URZ, [UR5+0x8], UR10 ;  /* 0x0000080a05ff75b2 */ /* 0x0003220008000100 */
[----:B------:R1:W1:Y:S01]  /*05e0*/  SYNCS.EXCH.64 URZ, [UR5+0x28], UR10 ;  /* 0x0000280a05ff75b2 */ /* 0x0002620008000100 */
[----:B------:R1:W1:Y:S01]  /*05f0*/  SYNCS.EXCH.64 URZ, [UR5+0x10], UR10 ;  /* 0x0000100a05ff75b2 */ /* 0x0002620008000100 */
[----:B------:R1:W1:Y:S01]  /*0600*/  SYNCS.EXCH.64 URZ, [UR5+0x30], UR10 ;  /* 0x0000300a05ff75b2 */ /* 0x0002620008000100 */
[----:B------:R1:W1:Y:S01]  /*0610*/  SYNCS.EXCH.64 URZ, [UR5+0x18], UR10 ;  /* 0x0000180a05ff75b2 */ /* 0x0002620008000100 */
[----:B------:R1:W1:Y:S01]  /*0620*/  SYNCS.EXCH.64 URZ, [UR5+0x38], UR10 ;  /* 0x0000380a05ff75b2 */ /* 0x0002620008000100 */
[----:B------:R-:W-:Y:S01]  /*0630*/  NOP ;  /* 0x0000000000007918 */ /* 0x000fe20000000000 */
.L_x_9:
[----:B------:R-:W2:Y:S01]  /*0640*/  SHFL.IDX PT, R2, R65, RZ, 0x1f ;  /* 0x00001fff41027589 */ /* 0x000ea200000e0000 */
[----:B------:R-:W-:Y:S01]  /*0650*/  NOP ;  /* 0x0000000000007918 */ /* 0x000fe20000000000 */
[----:B--2---:R-:W-:-:S13]  /*0660*/  ISETP.NE.AND P0, PT, R2, 0x1, PT ;  /* 0x000000010200780c */ /* 0x004fda0003f05270 */
[----:B------:R-:W-:Y:S05]  /*0670*/  @P0 BRA `(.L_x_10) ;  /* 0x0000000000580947 */ /* 0x000fea0003800000 */
[----:B------:R-:W2:Y:S01]  /*0680*/  S2UR UR7, SR_CgaCtaId ;  /* 0x00000000000779c3 */ /* 0x000ea20000008800 */
[----:B------:R-:W-:Y:S01]  /*0690*/  UMOV UR9, 0x400 ;  /* 0x0000040000097882 */ /* 0x000fe20000000000 */
[----:B-1----:R-:W-:Y:S01]  /*06a0*/  UMOV UR5, 0x20 ;  /* 0x0000002000057882 */ /* 0x002fe20000000000 */
[----:B------:R-:W-:Y:S01]  /*06b0*/  UMOV UR4, 0x80 ;  /* 0x0000008000047882 */ /* 0x000fe20000000000 */
[----:B------:R-:W-:-:S04]  /*06c0*/  UIADD3 UR10, UPT, UPT, -UR5, 0x100000, URZ ;  /* 0x00100000050a7890 */ /* 0x000fc8000fffe1ff */
[----:B------:R-:W-:Y:S02]  /*06d0*/  USHF.L.U32 UR11, UR10, 0xb, URZ ;  /* 0x0000000b0a0b7899 */ /* 0x000fe400080006ff */
[----:B------:R-:W-:Y:S02]  /*06e0*/  USHF.L.U32 UR10, UR10, 0x1, URZ ;  /* 0x000000010a0a7899 */ /* 0x000fe400080006ff */
[----:B------:R-:W-:-:S04]  /*06f0*/  UIADD3 UR4, UPT, UPT, -UR4, 0x100000, URZ ;  /* 0x0010000004047890 */ /* 0x000fc8000fffe1ff */
[----:B------:R-:W-:Y:S02]  /*0700*/  USHF.L.U32 UR5, UR4, 0xb, URZ ;  /* 0x0000000b04057899 */ /* 0x000fe400080006ff */
[----:B------:R-:W-:Y:S01]  /*0710*/  USHF.L.U32 UR4, UR4, 0x1, URZ ;  /* 0x0000000104047899 */ /* 0x000fe200080006ff */
[----:B------:R-:W-:Y:S01]  /*0720*/  ELECT P0, URZ, PT ;  /* 0x0000000000ff782f */ /* 0x000fe20003800000 */
[----:B--2---:R-:W-:Y:S01]  /*0730*/  ULEA UR7, UR7, UR9, 0x18 ;  /* 0x0000000907077291 */ /* 0x004fe2000f8ec0ff */
[----:B------:R-:W1:Y:S11]  /*0740*/  FENCE.VIEW.ASYNC.S ;  /* 0x00000000000073c6 */ /* 0x000e760000000000 */
[----:B-1----:R2:W1:Y:S01]  /*0750*/  SYNCS.EXCH.64 URZ, [UR7+0x40], UR10 ;  /* 0x0000400a07ff75b2 */ /* 0x0024620008000100 */
[----:B------:R2:W1:Y:S01]  /*0760*/  SYNCS.EXCH.64 URZ, [UR7+0x60], UR4 ;  /* 0x0000600407ff75b2 */ /* 0x0004620008000100 */
[----:B------:R2:W1:Y:S01]  /*0770*/  SYNCS.EXCH.64 URZ, [UR7+0x48], UR10 ;  /* 0x0000480a07ff75b2 */ /* 0x0004620008000100 */
[----:B------:R2:W1:Y:S01]  /*0780*/  SYNCS.EXCH.64 URZ, [UR7+0x68], UR4 ;  /* 0x0000680407ff75b2 */ /* 0x0004620008000100 */
[----:B------:R2:W1:Y:S01]  /*0790*/  SYNCS.EXCH.64 URZ, [UR7+0x50], UR10 ;  /* 0x0000500a07ff75b2 */ /* 0x0004620008000100 */
[----:B------:R2:W1:Y:S01]  /*07a0*/  SYNCS.EXCH.64 URZ, [UR7+0x70], UR4 ;  /* 0x0000700407ff75b2 */ /* 0x0004620008000100 */
[----:B------:R2:W1:Y:S01]  /*07b0*/  SYNCS.EXCH.64 URZ, [UR7+0x58], UR10 ;  /* 0x0000580a07ff75b2 */ /* 0x0004620008000100 */
[----:B------:R2:W1:Y:S02]  /*07c0*/  SYNCS.EXCH.64 URZ, [UR7+0x78], UR4 ;  /* 0x0000780407ff75b2 */ /* 0x0004640008000100 */
[----:B--2---:R-:W-:Y:S01]  /*07d0*/  NOP ;  /* 0x0000000000007918 */ /* 0x004fe20000000000 */
.L_x_10:
[----:B------:R-:W2:Y:S01]  /*07e0*/  SHFL.IDX PT, R2, R65, RZ, 0x1f ;  /* 0x00001fff41027589 */ /* 0x000ea200000e0000 */
[----:B------:R-:W-:Y:S01]  /*07f0*/  NOP ;  /* 0x0000000000007918 */ /* 0x000fe20000000000 */
[----:B--2---:R-:W-:-:S13]  /*0800*/  ISETP.NE.AND P0, PT, R2, 0x3, PT ;  /* 0x000000030200780c */ /* 0x004fda0003f05270 */
[----:B------:R-:W-:Y:S05]  /*0810*/  @P0 BRA `(.L_x_11) ;  /* 0x0000000000300947 */ /* 0x000fea0003800000 */
[----:B-1----:R-:W1:Y:S01]  /*0820*/  S2UR UR5, SR_CgaCtaId ;  /* 0x00000000000579c3 */ /* 0x002e620000008800 */
        /* <DEDUP_REMOVED lines=8> */
[----:B-1----:R2:W1:Y:S01]  /*08b0*/  SYNCS.EXCH.64 URZ, [UR5+0x80], UR10 ;  /* 0x0000800a05ff75b2 */ /* 0x0024620008000100 */
[----:B------:R2:W1:Y:S02]  /*08c0*/  SYNCS.EXCH.64 URZ, [UR5+0x88], UR10 ;  /* 0x0000880a05ff75b2 */ /* 0x0004640008000100 */
[----:B--2---:R-:W-:Y:S01]  /*08d0*/  NOP ;  /* 0x0000000000007918 */ /* 0x004fe20000000000 */
.L_x_11:
[----:B------:R-:W2:Y:S01]  /*08e0*/  SHFL.IDX PT, R2, R65, RZ, 0x1f ;  /* 0x00001fff41027589 */ /* 0x000ea200000e0000 */
[----:B------:R-:W-:Y:S01]  /*08f0*/  NOP ;  /* 0x0000000000007918 */ /* 0x000fe20000000000 */
[----:B--2---:R-:W-:-:S13]  /*0900*/  ISETP.NE.AND P0, PT, R2, 0x4, PT ;  /* 0x000000040200780c */ /* 0x004fda0003f05270 */
[----:B------:R-:W-:Y:S05]  /*0910*/  @P0 BRA `(.L_x_12) ;  /* 0x00000000004c0947 */ /* 0x000fea0003800000 */
[----:B-1----:R-:W1:Y:S01]  /*0920*/  S2UR UR5, SR_CgaCtaId ;  /* 0x00000000000579c3 */ /* 0x002e620000008800 */
[----:B------:R-:W-:Y:S01]  /*0930*/  UMOV UR9, 0x100 ;  /* 0x0000010000097882 */ /* 0x000fe20000000000 */
[----:B------:R-:W-:Y:S01]  /*0940*/  UMOV UR7, 0x400 ;  /* 0x0000040000077882 */ /* 0x000fe20000000000 */
[----:B------:R-:W-:Y:S01]  /*0950*/  USEL UR9, UR9, 0xe0, UP2 ;  /* 0x000000e009097887 */ /* 0x000fe20009000000 */
[----:B------:R-:W-:Y:S01]  /*0960*/  UMOV UR4, 0x1 ;  /* 0x0000000100047882 */ /* 0x000fe20000000000 */
[----:B------:R-:W-:Y:S01]  /*0970*/  ELECT P0, URZ, PT ;  /* 0x0000000000ff782f */ /* 0x000fe20003800000 */
[----:B------:R-:W-:-:S04]  /*0980*/  UIADD3 UR10, UPT, UPT, -UR4, 0x100000, URZ ;  /* 0x00100000040a7890 */ /* 0x000fc8000fffe1ff */
[----:B------:R-:W-:Y:S02]  /*0990*/  USHF.L.U32 UR11, UR10, 0xb, URZ ;  /* 0x0000000b0a0b7899 */ /* 0x000fe400080006ff */
[----:B------:R-:W-:Y:S02]  /*09a0*/  USHF.L.U32 UR10, UR10, 0x1, URZ ;  /* 0x000000010a0a7899 */ /* 0x000fe400080006ff */
[----:B------:R-:W-:-:S04]  /*09b0*/  UIADD3 UR12, UPT, UPT, -UR9, 0x100000, URZ ;  /* 0x00100000090c7890 */ /* 0x000fc8000fffe1ff */
[----:B------:R-:W-:Y:S02]  /*09c0*/  USHF.L.U32 UR13, UR12, 0xb, URZ ;  /* 0x0000000b0c0d7899 */ /* 0x000fe400080006ff */
[----:B------:R-:W-:Y:S02]  /*09d0*/  USHF.L.U32 UR12, UR12, 0x1, URZ ;  /* 0x000000010c0c7899 */ /* 0x000fe400080006ff */
[----:B-1----:R-:W-:Y:S01]  /*09e0*/  ULEA UR5, UR5, UR7, 0x18 ;  /* 0x0000000705057291 */ /* 0x002fe2000f8ec0ff */
[----:B------:R-:W1:Y:S11]  /*09f0*/  FENCE.VIEW.ASYNC.S ;  /* 0x00000000000073c6 */ /* 0x000e760000000000 */
[----:B-1----:R2:W1:Y:S01]  /*0a00*/  SYNCS.EXCH.64 URZ, [UR5+0x90], UR10 ;  /* 0x0000900a05ff75b2 */ /* 0x0024620008000100 */
[----:B------:R2:W1:Y:S01]  /*0a10*/  SYNCS.EXCH.64 URZ, [UR5+0xa0], UR12 ;  /* 0x0000a00c05ff75b2 */ /* 0x0004620008000100 */
[----:B------:R2:W1:Y:S01]  /*0a20*/  SYNCS.EXCH.64 URZ, [UR5+0x98], UR10 ;  /* 0x0000980a05ff75b2 */ /* 0x0004620008000100 */
[----:B------:R2:W1:Y:S02]  /*0a30*/  SYNCS.EXCH.64 URZ, [UR5+0xa8], UR12 ;  /* 0x0000a80c05ff75b2 */ /* 0x0004640008000100 */
[----:B--2---:R-:W-:Y:S01]  /*0a40*/  NOP ;  /* 0x0000000000007918 */ /* 0x004fe20000000000 */
.L_x_12:
        /* <DEDUP_REMOVED lines=26> */
.L_x_13:
        /* <DEDUP_REMOVED lines=18> */
.L_x_14:
[----:B-1----:R-:W1:Y:S01]  /*0d10*/  S2UR UR5, SR_CTAID.X ;  /* 0x00000000000579c3 */ /* 0x002e620000002500 */
[----:B------:R-:W-:-:S05]  /*0d20*/  CS2R.32 R60, SR_CgaSize ;  /* 0x00000000003c7805 */ /* 0x000fca0000008a00 */
[----:B------:R-:W-:-:S05]  /*0d30*/  IMAD R60, R60, -0xa0, RZ ;  /* 0xffffff603c3c7824 */ /* 0x000fca00078e02ff */
[----:B------:R-:W-:-:S14]  /*0d40*/  R2UR UR9, R60 ;  /* 0x000000003c0972ca */ /* 0x000fdc00000e0000 */
[----:B------:R-:W2:Y:S01]  /*0d50*/  LDCU UR9, c[0x0][UR9+0x2b0] ;  /* 0x00005600090977ac */ /* 0x000ea20008000800 */
[----:B------:R-:W-:Y:S01]  /*0d60*/  NOP ;  /* 0x0000000000007918 */ /* 0x000fe20000000000 */
[----:B------:R-:W-:-:S05]  /*0d70*/  CS2R.32 R60, SR_CgaSize ;  /* 0x00000000003c7805 */ /* 0x000fca0000008a00 */
[----:B------:R-:W-:-:S05]  /*0d80*/  IMAD R60, R60, -0xa0, RZ ;  /* 0xffffff603c3c7824 */ /* 0x000fca00078e02ff */
[----:B------:R-:W-:-:S14]  /*0d90*/  R2UR UR7, R60 ;  /* 0x000000003c0772ca */ /* 0x000fdc00000e0000 */
[----:B------:R-:W3:Y:S01]  /*0da0*/  LDCU UR7, c[0x0][UR7+0x2b4] ;  /* 0x00005680070777ac */ /* 0x000ee20008000800 */
[----:B------:R-:W4:Y:S08]  /*0db0*/  S2UR UR4, SR_CTAID.Y ;  /* 0x00000000000479c3 */ /* 0x000f300000002600 */
[----:B------:R-:W3:Y:S01]  /*0dc0*/  LDC R9, c[0x0][0xb24] ;  /* 0x0002c900ff097b82 */ /* 0x000ee20000000800 */
[----:B-1----:R-:W-:-:S02]  /*0dd0*/  I2FP.F32.U32 R4, UR5 ;  /* 0x0000000500047c45 */ /* 0x002fc40008201000 */
[----:B------:R-:W-:-:S05]  /*0de0*/  CS2R.32 R5, SR_CgaSize ;  /* 0x0000000000057805 */ /* 0x000fca0000008a00 */
[----:B------:R-:W-:-:S06]  /*0df0*/  IMAD R5, R5, -0xa0, RZ ;  /* 0xffffff6005057824 */ /* 0x000fcc00078e02ff */
[----:B------:R-:W1:Y:S01]  /*0e00*/  LDC R5, c[0x0][R5+0x2a0] ;  /* 0x0000a80005057b82 */ /* 0x000e620000000800 */
[----:B------:R-:W-:Y:S01]  /*0e10*/  MOV R21, UR5 ;  /* 0x0000000500157c02 */ /* 0x000fe20008000f00 */
[----:B--2---:R-:W-:Y:S01]  /*0e20*/  FMUL R4, R4, UR9 ;  /* 0x0000000904047c20 */ /* 0x004fe20008400000 */
[----:B----4-:R-:W-:Y:S02]  /*0e30*/  I2FP.F32.U32 R2, UR4 ;  /* 0x0000000400027c45 */ /* 0x010fe40008201000 */
[----:B------:R-:W-:-:S05]  /*0e40*/  CS2R.32 R3, SR_CgaSize ;  /* 0x0000000000037805 */ /* 0x000fca0000008a00 */
[----:B------:R-:W-:-:S06]  /*0e50*/  IMAD R3, R3, -0xa0, RZ ;  /* 0xffffff6003037824 */ /* 0x000fcc00078e02ff */
[----:B------:R-:W2:Y:S01]  /*0e60*/  LDC R3, c[0x0][R3+0x2a4] ;  /* 0x0000a90003037b82 */ /* 0x000ea20000000800 */
[----:B------:R-:W4:Y:S01]  /*0e70*/  F2I.U32.TRUNC.NTZ R60, R4 ;  /* 0x00000004003c7305 */ /* 0x000f22000020f000 */
[----:B------:R-:W-:Y:S01]  /*0e80*/  MOV R20, UR4 ;  /* 0x0000000400147c02 */ /* 0x000fe20008000f00 */
[----:B---3--:R-:W-:-:S05]  /*0e90*/  FMUL R2, R2, UR7 ;  /* 0x0000000702027c20 */ /* 0x008fca0008400000 */
[----:B------:R-:W-:Y:S01]  /*0ea0*/  BAR.SYNC.DEFER_BLOCKING 0x0 ;  /* 0x0000000000007b1d */ /* 0x000fe20000010000 */
[----:B------:R-:W-:-:S05]  /*0eb0*/  ISETP.GE.AND P0, PT, R9, 0x1, PT ;  /* 0x000000010900780c */ /* 0x000fca0003f06270 */
[----:B------:R-:W3:Y:S02]  /*0ec0*/  F2I.U32.TRUNC.NTZ R58, R2 ;  /* 0x00000002003a7305 */ /* 0x000ee4000020f000 */
[----:B------:R-:W2:Y:S01]  /*0ed0*/  S2UR UR36, SR_CTAID.Z ;  /* 0x00000000002479c3 */ /* 0x000ea20000002700 */
[----:B----4-:R-:W-:-:S05]  /*0ee0*/  IADD3 R60, PT, PT, -R60, RZ, RZ ;  /* 0x000000ff3c3c7210 */ /* 0x010fca0007ffe1ff */
[----:B-1----:R-:W-:Y:S01]  /*0ef0*/  IMAD R60, R5, R60, UR5 ;  /* 0x00000005053c7e24 */ /* 0x002fe2000f8e023c */
[----:B---3--:R-:W-:-:S05]  /*0f00*/  IADD3 R58, PT, PT, -R58, RZ, RZ ;  /* 0x000000ff3a3a7210 */ /* 0x008fca0007ffe1ff */
[----:B--2---:R-:W-:Y:S01]  /*0f10*/  IMAD R58, R3, R58, UR4 ;  /* 0x00000004033a7e24 */ /* 0x004fe2000f8e023a */
[----:B------:R-:W-:Y:S06]  /*0f20*/  @!P0 BRA `(.L_x_15) ;  /* 0x0000000000b88947 */ /* 0x000fec0003800000 */
[----:B------:R-:W1:Y:S01]  /*0f30*/  LDC.64 R4, c[0x0][0xb18] ;  /* 0x0002c600ff047b82 */ /* 0x000e620000000a00 */
[----:B------:R-:W-:-:S07]  /*0f40*/  ISETP.NE.AND P0, PT, R9, 0x1, PT ;  /* 0x000000010900780c */ /* 0x000fce0003f05270 */
[----:B------:R-:W2:Y:S08]  /*0f50*/  LDC R10, c[0x0][0xb0c] ;  /* 0x0002c300ff0a7b82 */ /* 0x000eb00000000800 */
[----:B------:R-:W3:Y:S08]  /*0f60*/  LDC R11, c[0x0][0x370] ;  /* 0x0000dc00ff0b7b82 */ /* 0x000ef00000000800 */
[----:B------:R-:W4:Y:S01]  /*0f70*/  LDC R12, c[0x0][0x374] ;  /* 0x0000dd00ff0c7b82 */ /* 0x000f220000000800 */
[----:B-1----:R-:W-:-:S07]  /*0f80*/  ISETP.NE.AND P1, PT, R4, 0x1, PT ;  /* 0x000000010400780c */ /* 0x002fce0003f25270 */
[----:B------:R-:W3:Y:S01]  /*0f90*/  LDC.64 R6, c[0x0][0xb10] ;  /* 0x0002c400ff067b82 */ /* 0x000ee20000000a00 */
[----:B--2---:R-:W-:-:S07]  /*0fa0*/  ISETP.NE.AND P2, PT, R10, 0x1, PT ;  /* 0x000000010a00780c */ /* 0x004fce0003f45270 */
[----:B------:R-:W1:Y:S08]  /*0fb0*/  LDC R8, c[0x0][0xb20] ;  /* 0x0002c800ff087b82 */ /* 0x000e700000000800 */
[----:B------:R-:W2:Y:S01]  /*0fc0*/  LDC.64 R2, c[0x0][0xb28] ;  /* 0x0002ca00ff027b82 */ /* 0x000ea20000000a00 */
[----:B----4-:R-:W-:-:S04]  /*0fd0*/  IMAD.HI.U32 R13, R12, R5, RZ ;  /* 0x000000050c0d7227 */ /* 0x010fc800078e00ff */
[----:B------:R-:W-:-:S04]  /*0fe0*/  IMAD.HI.U32 R5, R20, R5, RZ ;  /* 0x0000000514057227 */ /* 0x000fc800078e00ff */
[----:B---3--:R-:W-:-:S04]  /*0ff0*/  IMAD.HI.U32 R14, R11, R6, RZ ;  /* 0x000000060b0e7227 */ /* 0x008fc800078e00ff */
[C---:B------:R-:W-:Y:S01]  /*1000*/  IMAD.HI.U32 R16, R21.reuse, R6, RZ ;  /* 0x0000000615107227 */ /* 0x040fe200078e00ff */
[-C--:B------:R-:W-:Y:S02]  /*1010*/  @P2 SHF.R.U32.HI R11, RZ, R7.reuse, R14 ;  /* 0x00000007ff0b2219 */ /* 0x080fe4000001160e */
[-C--:B-1----:R-:W-:Y:S02]  /*1020*/  @P1 SHF.R.U32.HI R12, RZ, R8.reuse, R13 ;  /* 0x00000008ff0c1219 */ /* 0x082fe4000001160d */
[----:B------:R-:W-:Y:S02]  /*1030*/  SHF.R.U32.HI R5, RZ, R8, R5 ;  /* 0x00000008ff057219 */ /* 0x000fe40000011605 */
[----:B------:R-:W-:Y:S02]  /*1040*/  SHF.R.U32.HI R16, RZ, R7, R16 ;  /* 0x00000007ff107219 */ /* 0x000fe40000011610 */
[----:B------:R-:W-:Y:S01]  /*1050*/  SEL R5, R20, R5, !P1 ;  /* 0x0000000514057207 */ /* 0x000fe20004800000 */
[----:B--2---:R-:W-:Y:S01]  /*1060*/  IMAD.HI.U32 R14, R12, R2, RZ ;  /* 0x000000020c0e7227 */ /* 0x004fe200078e00ff */
[----:B------:R-:W-:-:S02]  /*1070*/  SEL R7, R21, R16, !P2 ;  /* 0x0000001015077207 */ /* 0x000fc40005000000 */
[----:B------:R-:W-:Y:S01]  /*1080*/  IADD3 R13, PT, PT, -R5, RZ, RZ ;  /* 0x000000ff050d7210 */ /* 0x000fe20007ffe1ff */
[----:B------:R-:W-:Y:S01]  /*1090*/  IMAD.HI.U32 R6, R11, R2, RZ ;  /* 0x000000020b067227 */ /* 0x000fe200078e00ff */
[----:B------:R-:W-:-:S03]  /*10a0*/  @P0 SHF.R.U32.HI R12, RZ, R3, R14 ;  /* 0x00000003ff0c0219 */ /* 0x000fc6000001160e */
[----:B------:R-:W-:Y:S01]  /*10b0*/  IMAD R13, R4, R13, R20 ;  /* 0x0000000d040d7224 */ /* 0x000fe200078e0214 */
[----:B------:R-:W-:Y:S01]  /*10c0*/  @P0 SHF.R.U32.HI R11, RZ, R3, R6 ;  /* 0x00000003ff0b0219 */ /* 0x000fe20000011606 */
[----:B------:R-:W-:-:S04]  /*10d0*/  IMAD R12, R12, R9, RZ ;  /* 0x000000090c0c7224 */ /* 0x000fc800078e02ff */
[----:B------:R-:W-:Y:S01]  /*10e0*/  IMAD R6, R11, R9, RZ ;  /* 0x000000090b067224 */ /* 0x000fe200078e02ff */
[----:B------:R-:W-:-:S04]  /*10f0*/  ISETP.GE.AND P1, PT, R5, R12, PT ;  /* 0x0000000c0500720c */ /* 0x000fc80003f26270 */
[----:B------:R-:W-:Y:S01]  /*1100*/  ISETP.GE.OR P1, PT, R7, R6, P1 ;  /* 0x000000060700720c */ /* 0x000fe20000f26670 */
[----:B------:R-:W-:-:S05]  /*1110*/  IMAD.HI.U32 R6, R5, R2, RZ ;  /* 0x0000000205067227 */ /* 0x000fca00078e00ff */
[----:B------:R-:W-:-:S04]  /*1120*/  SHF.R.U32.HI R6, RZ, R3, R6 ;  /* 0x00000003ff067219 */ /* 0x000fc80000011606 */
[----:B------:R-:W-:-:S03]  /*1130*/  SEL R6, R5, R6, !P0 ;  /* 0x0000000605067207 */ /* 0x000fc60004000000 */
[----:B------:R-:W-:Y:S01]  /*1140*/  @!P1 IMAD.HI.U32 R8, R7, R2, RZ ;  /* 0x0000000207089227 */ /* 0x000fe200078e00ff */
[----:B------:R-:W-:-:S04]  /*1150*/  IADD3 R2, PT, PT, -R6, RZ, RZ ;  /* 0x000000ff06027210 */ /* 0x000fc80007ffe1ff */
[----:B------:R-:W-:Y:S01]  /*1160*/  @!P1 SHF.R.U32.HI R8, RZ, R3, R8 ;  /* 0x00000003ff089219 */ /* 0x000fe20000011608 */
[----:B------:R-:W-:-:S03]  /*1170*/  IMAD R2, R9, R2, R5 ;  /* 0x0000000209027224 */ /* 0x000fc600078e0205 */
[----:B------:R-:W-:-:S05]  /*1180*/  @!P1 SEL R3, R7, R8, !P0 ;  /* 0x0000000807039207 */ /* 0x000fca0004000000 */
[--C-:B------:R-:W-:Y:S02]  /*1190*/  @!P1 IMAD.IADD R6, R6, 0x1, -R3.reuse ;  /* 0x0000000106069824 */ /* 0x100fe400078e0a03 */
[----:B------:R-:W-:Y:S01]  /*11a0*/  @!P1 IMAD R3, R2, R11, R3 ;  /* 0x0000000b02039224 */ /* 0x000fe200078e0203 */
[----:B------:R-:W-:Y:S01]  /*11b0*/  IADD3 R2, PT, PT, -R7, RZ, RZ ;  /* 0x000000ff07027210 */ /* 0x000fe20007ffe1ff */
[----:B------:R-:W-:Y:S02]  /*11c0*/  @!P1 IMAD R5, R6, R9, R7 ;  /* 0x0000000906059224 */ /* 0x000fe400078e0207 */
[----:B------:R-:W-:Y:S02]  /*11d0*/  @!P1 IMAD.MOV.U32 R7, RZ, RZ, R3 ;  /* 0x000000ffff079224 */ /* 0x000fe400078e0003 */
[----:B------:R-:W-:Y:S02]  /*11e0*/  IMAD R2, R10, R2, R21 ;  /* 0x000000020a027224 */ /* 0x000fe400078e0215 */
[----:B------:R-:W-:-:S02]  /*11f0*/  IMAD R20, R5, R4, R13 ;  /* 0x0000000405147224 */ /* 0x000fc400078e020d */
[----:B------:R-:W-:Y:S02]  /*1200*/  IMAD R21, R7, R10, R2 ;  /* 0x0000000a07157224 */ /* 0x000fe400078e0202 */
.L_x_15:
[----:B------:R-:W1:Y:S01]  /*1210*/  LDCU UR4, c[0x0][0xb30] ;  /* 0x00016600ff0477ac */ /* 0x000e620008000800 */
[----:B------:R-:W2:Y:S08]  /*1220*/  S2UR UR37, SR_CgaCtaId ;  /* 0x00000000002579c3 */ /* 0x000eb00000008800 */
[----:B------:R-:W3:Y:S01]  /*1230*/  LDC R26, c[0x0][0xb24] ;  /* 0x0002c900ff1a7b82 */ /* 0x000ee20000000800 */
[----:B-1----:R-:W-:-:S09]  /*1240*/  UISETP.NE.AND UP1, UPT, UR4, 0x1, UPT ;  /* 0x000000010400788c */ /* 0x002fd2000bf25270 */
[----:B--2---:R-:W-:Y:S05]  /*1250*/  BRA.U UP1, `(.L_x_16) ;  /* 0x0000000101407547 */ /* 0x004fea000b800000 */
[----:B------:R-:W1:Y:S08]  /*1260*/  LDC.64 R4, c[0x0][0xb10] ;  /* 0x0002c400ff047b82 */ /* 0x000e700000000a00 */
[----:B------:R-:W2:Y:S08]  /*1270*/  LDC.64 R2, c[0x0][0xb18] ;  /* 0x0002c600ff027b82 */ /* 0x000eb00000000a00 */
[----:B------:R-:W4:Y:S08]  /*1280*/  LDC R6, c[0x0][0xb20] ;  /* 0x0002c800ff067b82 */ /* 0x000f300000000800 */
[----:B------:R-:W3:Y:S01]  /*1290*/  LDC R8, c[0x0][0xb0c] ;  /* 0x0002c300ff087b82 */ /* 0x000ee20000000800 */
[----:B-1----:R-:W-:-:S05]  /*12a0*/  IMAD.HI.U32 R4, R21, R4, RZ ;  /* 0x0000000415047227 */ /* 0x002fca00078e00ff */
[----:B------:R-:W-:Y:S01]  /*12b0*/  SHF.R.U32.HI R4, RZ, R5, R4 ;  /* 0x00000005ff047219 */ /* 0x000fe20000011604 */
[----:B--2---:R-:W-:Y:S01]  /*12c0*/  IMAD.HI.U32 R3, R20, R3, RZ ;  /* 0x0000000314037227 */ /* 0x004fe200078e00ff */
[----:B------:R-:W-:-:S04]  /*12d0*/  ISETP.NE.AND P0, PT, R2, 0x1, PT ;  /* 0x000000010200780c */ /* 0x000fc80003f05270 */
[----:B----4-:R-:W-:-:S04]  /*12e0*/  SHF.R.U32.HI R3, RZ, R6, R3 ;  /* 0x00000006ff037219 */ /* 0x010fc80000011603 */
[----:B------:R-:W-:Y:S02]  /*12f0*/  SEL R3, R20, R3, !P0 ;  /* 0x0000000314037207 */ /* 0x000fe40004000000 */
[----:B---3--:R-:W-:-:S04]  /*1300*/  ISETP.NE.AND P1, PT, R8, 0x1, PT ;  /* 0x000000010800780c */ /* 0x008fc80003f25270 */
[----:B------:R-:W-:-:S05]  /*1310*/  SEL R4, R21, R4, !P1 ;  /* 0x0000000415047207 */ /* 0x000fca0004800000 */
[----:B------:R-:W-:Y:S02]  /*1320*/  IMAD.IADD R5, R3, 0x1, -R4 ;  /* 0x0000000103057824 */ /* 0x000fe400078e0a04 */
[----:B------:R-:W-:Y:S02]  /*1330*/  IMAD.IADD R3, R4, 0x1, -R3 ;  /* 0x0000000104037824 */ /* 0x000fe400078e0a03 */
[----:B------:R-:W-:Y:S02]  /*1340*/  IMAD R21, R5, R8, R21 ;  /* 0x0000000805157224 */ /* 0x000fe400078e0215 */
[----:B------:R-:W-:-:S07]  /*1350*/  IMAD R20, R3, R2, R20 ;  /* 0x0000000203147224 */ /* 0x000fce00078e0214 */
.L_x_16:
[----:B------:R-:W-:Y:S01]  /*1360*/  BAR.SYNC.DEFER_BLOCKING 0x0 ;  /* 0x0000000000007b1d */ /* 0x000fe20000010000 */
[----:B------:R-:W-:Y:S01]  /*1370*/  UISETP.NE.AND UP1, UPT, UR8, 0x2, UPT ;  /* 0x000000020800788c */ /* 0x000fe2000bf25270 */
[----:B------:R-:W-:Y:S02]  /*1380*/  ISETP.NE.OR P5, PT, R0, 0x2, !P5 ;  /* 0x000000020000780c */ /* 0x000fe40006fa5670 */
[----:B------:R-:W-:-:S06]  /*1390*/  LOP3.LUT R2, R72, 0x1f, RZ, 0xc0, !PT ;  /* 0x0000001f48027812 */ /* 0x000fcc00078ec0ff */
[----:B------:R-:W-:Y:S05]  /*13a0*/  BRA.U UP1, `(.L_x_17) ;  /* 0x0000001101907547 */ /* 0x000fea000b800000 */
[----:B------:R-:W1:Y:S01]  /*13b0*/  LDCU UR13, c[0x0][0x38c] ;  /* 0x00007180ff0d77ac */ /* 0x000e620008000800 */
[----:B------:R-:W2:Y:S01]  /*13c0*/  LDC R9, c[0x0][0x370] ;  /* 0x0000dc00ff097b82 */ /* 0x000ea20000000800 */
[----:B------:R-:W-:Y:S01]  /*13d0*/  PLOP3.LUT P1, PT, PT, PT, UP2, 0x80, 0x8 ;  /* 0x000000000008781c */ /* 0x000fe20003f2f028 */
[----:B------:R-:W-:Y:S01]  /*13e0*/  HFMA2 R12, -RZ, RZ, 0, 0 ;  /* 0x00000000ff0c7431 */ /* 0x000fe200000001ff */
[----:B------:R-:W-:Y:S01]  /*13f0*/  ISETP.EQ.OR P4, PT, R2, RZ, P5 ;  /* 0x000000ff0200720c */ /* 0x000fe20002f82670 */
[----:B------:R-:W-:Y:S01]  /*1400*/  IMAD.MOV.U32 R15, RZ, RZ, 0x1 ;  /* 0x00000001ff0f7424 */ /* 0x000fe200078e00ff */
[----:B------:R-:W-:Y:S01]  /*1410*/  PLOP3.LUT P1, PT, P1, PT, PT, 0x8, 0x80 ;  /* 0x000000000080781c */ /* 0x000fe20000f2e170 */
[----:B------:R-:W-:Y:S01]  /*1420*/  IMAD.MOV.U32 R14, RZ, RZ, RZ ;  /* 0x000000ffff0e7224 */ /* 0x000fe200078e00ff */
[----:B------:R-:W-:Y:S01]  /*1430*/  MOV R8, 0x1 ;  /* 0x0000000100087802 */ /* 0x000fe20000000f00 */
[----:B------:R-:W4:Y:S01]  /*1440*/  LDC R0, c[0x0][0x374] ;  /* 0x0000dd00ff007b82 */ /* 0x000f220000000800 */
[----:B------:R-:W-:Y:S01]  /*1450*/  IMAD.MOV.U32 R10, RZ, RZ, RZ ;  /* 0x000000ffff0a7224 */ /* 0x000fe200078e00ff */
[----:B------:R-:W2:Y:S01]  /*1460*/  LDCU.64 UR22, c[0x0][0x348] ;  /* 0x00006900ff1677ac */ /* 0x000ea20008000a00 */
[----:B------:R-:W-:Y:S01]  /*1470*/  UMOV UR6, URZ ;  /* 0x000000ff00067c82 */ /* 0x000fe20008000000 */
[----:B-1----:R-:W-:-:S04]  /*1480*/  UIADD3 UR5, UPT, UPT, UR13, 0x7f, URZ ;  /* 0x0000007f0d057890 */ /* 0x002fc8000fffe0ff */
[----:B------:R-:W-:-:S04]  /*1490*/  USHF.R.S32.HI UR4, URZ, 0x1f, UR5 ;  /* 0x0000001fff047899 */ /* 0x000fc80008011405 */
[----:B------:R-:W-:-:S04]  /*14a0*/  ULEA.HI UR4, UR4, UR5, URZ, 0x7 ;  /* 0x0000000504047291 */ /* 0x000fc8000f8f38ff */
[----:B------:R-:W-:Y:S02]  /*14b0*/  USHF.R.S32.HI UR15, URZ, 0x7, UR4 ;  /* 0x00000007ff0f7899 */ /* 0x000fe40008011404 */
[----:B------:R-:W-:Y:S02]  /*14c0*/  UIADD3 UR4, UPT, UPT, UR13, -0x1, URZ ;  /* 0xffffffff0d047890 */ /* 0x000fe4000fffe0ff */
[----:B------:R-:W-:Y:S02]  /*14d0*/  UISETP.LT.U32.AND UP0, UPT, UR15, 0x4, UPT ;  /* 0x000000040f00788c */ /* 0x000fe4000bf01070 */
[----:B------:R-:W-:Y:S02]  /*14e0*/  UISETP.GE.U32.AND UP1, UPT, UR4, -0xff, UPT ;  /* 0xffffff010400788c */ /* 0x000fe4000bf26070 */
[----:B------:R-:W-:Y:S02]  /*14f0*/  USEL UR14, UR15, 0x4, UP0 ;  /* 0x000000040f0e7887 */ /* 0x000fe40008000000 */
[----:B------:R-:W-:-:S02]  /*1500*/  UIADD3 UR13, UPT, UPT, UR13, 0xfe, URZ ;  /* 0x000000fe0d0d7890 */ /* 0x000fc4000fffe0ff */
[----:B------:R-:W-:Y:S02]  /*1510*/  UIADD3 UR5, UPT, UPT, UR14, -0x1, URZ ;  /* 0xffffffff0e057890 */ /* 0x000fe4000fffe0ff */
[----:B------:R-:W-:-:S03]  /*1520*/  UIADD3 UR7, UPT, UPT, UR15, -UR14, URZ ;  /* 0x8000000e0f077290 */ /* 0x000fc6000fffe0ff */
[----:B------:R-:W-:-:S04]  /*1530*/  @UP1 UIADD3 UR5, UPT, UPT, UR14, URZ, URZ ;  /* 0x000000ff0e051290 */ /* 0x000fc8000fffe0ff */
[----:B--2---:R-:W-:-:S12]  /*1540*/  UIADD3 UR5, UPT, UPT, UR5, 0x1, URZ ;  /* 0x0000000105057890 */ /* 0x004fd8000fffe0ff */
.L_x_35:
[----:B------:R-:W-:Y:S01]  /*1550*/  UISETP.NE.AND UP0, UPT, UR37, URZ, UPT ;  /* 0x000000ff2500728c */ /* 0x000fe2000bf05270 */
[----:B------:R-:W1:Y:S08]  /*1560*/  S2UR UR37, SR_CgaCtaId ;  /* 0x00000000002579c3 */ /* 0x000e700000008800 */
[----:B------:R-:W-:Y:S05]  /*1570*/  BRA.U UP0, `(.L_x_18) ;  /* 0x0000000100347547 */ /* 0x000fea000b800000 */
[----:B------:R-:W2:Y:S01]  /*1580*/  S2R R2, SR_CgaCtaId ;  /* 0x0000000000027919 */ /* 0x000ea20000008800 */
[----:B------:R-:W-:-:S04]  /*1590*/  MOV R3, 0x400 ;  /* 0x0000040000037802 */ /* 0x000fc80000000f00 */
[----:B--2---:R-:W-:Y:S02]  /*15a0*/  LEA R3, R2, R3, 0x18 ;  /* 0x0000000302037211 */ /* 0x004fe400078ec0ff */
[----:B------:R-:W-:-:S03]  /*15b0*/  SHF.L.U32 R2, R8, 0x1f, RZ ;  /* 0x0000001f08027819 */ /* 0x000fc600000006ff */
[----:B------:R-:W-:-:S04]  /*15c0*/  IMAD R3, R10, 0x8, R3 ;  /* 0x000000080a037824 */ /* 0x000fc800078e0203 */
[----:B------:R-:W2:Y:S02]  /*15d0*/  SYNCS.PHASECHK.TRANS64.TRYWAIT P0, [R3+URZ+0x100], R2 ;  /* 0x00010002030075a7 */ /* 0x000ea400080011ff */
[----:B--2---:R-:W-:Y:S05]  /*15e0*/  @!P0 BRA `(.L_x_19) ;  /* 0x0000006800b88947 */ /* 0x004fea0003800000 */
.L_x_131:
[----:B------:R-:W-:Y:S01]  /*15f0*/  VIADD R10, R10, 0x1 ;  /* 0x000000010a0a7836 */ /* 0x000fe20000000000 */
[----:B------:R2:W-:Y:S04]  /*1600*/  SYNCS.ARRIVE.TRANS64.A1T0 RZ, [R3+URZ+0xf0], RZ ;  /* 0x0000f0ff03ff79a7 */ /* 0x0005e800081000ff */
[----:B------:R-:W-:-:S04]  /*1610*/  ISETP.NE.AND P0, PT, R10, 0x2, PT ;  /* 0x000000020a00780c */ /* 0x000fc80003f05270 */
[----:B------:R-:W-:Y:S02]  /*1620*/  SEL R10, R10, RZ, P0 ;  /* 0x000000ff0a0a7207 */ /* 0x000fe40000000000 */
[----:B--2---:R-:W-:-:S04]  /*1630*/  SEL R3, RZ, 0x1, P0 ;  /* 0x00000001ff037807 */ /* 0x004fc80000000000 */
[----:B------:R-:W-:-:S07]  /*1640*/  LOP3.LUT R8, R8, R3, RZ, 0x3c, !PT ;  /* 0x0000000308087212 */ /* 0x000fce00078e3cff */
.L_x_18:
[----:B------:R-:W-:Y:S01]  /*1650*/  UMOV UR4, 0x400 ;  /* 0x0000040000047882 */ /* 0x000fe20000000000 */
[----:B------:R-:W-:Y:S01]  /*1660*/  SHF.L.U32 R2, R15, 0x1f, RZ ;  /* 0x0000001f0f027819 */ /* 0x000fe200000006ff */
[----:B-1----:R-:W-:Y:S01]  /*1670*/  ULEA UR4, UR37, UR4, 0x18 ;  /* 0x0000000425047291 */ /* 0x002fe2000f8ec0ff */
[----:B------:R-:W-:Y:S01]  /*1680*/  R2UR UR34, R21 ;  /* 0x00000000152272ca */ /* 0x000fe200000e0000 */
[----:B------:R-:W-:Y:S01]  /*1690*/  UISETP.GE.U32.AND UP0, UPT, UR13, 0xff, UPT ;  /* 0x000000ff0d00788c */ /* 0x000fe2000bf06070 */
[----:B------:R-:W-:Y:S01]  /*16a0*/  R2UR UR18, R20 ;  /* 0x00000000141272ca */ /* 0x000fe200000e0000 */
[----:B------:R-:W-:Y:S01]  /*16b0*/  ULEA UR8, UR6, UR4, 0x3 ;  /* 0x0000000406087291 */ /* 0x000fe2000f8e18ff */
[----:B------:R-:W-:-:S08]  /*16c0*/  UMOV UR21, URZ ;  /* 0x000000ff00157c82 */ /* 0x000fd00008000000 */
[----:B------:R1:W2:Y:S01]  /*16d0*/  SYNCS.PHASECHK.TRANS64.TRYWAIT P0, [UR8+0x20], R2 ;  /* 0x00002002ff0075a7 */ /* 0x0002a20008001108 */
[----:B------:R-:W-:Y:S02]  /*16e0*/  USHF.L.U32 UR34, UR34, 0x6, URZ ;  /* 0x0000000622227899 */ /* 0x000fe400080006ff */
[----:B------:R-:W-:Y:S01]  /*16f0*/  USHF.L.U32 UR18, UR18, 0x7, URZ ;  /* 0x0000000712127899 */ /* 0x000fe200080006ff */
[----:B------:R-:W-:Y:S11]  /*1700*/  BRA.U !UP0, `(.L_x_20) ;  /* 0x0000000108c07547 */ /* 0x000ff6000b800000 */
[----:B------:R-:W-:Y:S01]  /*1710*/  UIADD3 UR10, UPT, UPT, UR18, 0x40, URZ ;  /* 0x00000040120a7890 */ /* 0x000fe2000fffe0ff */
[----:B------:R-:W-:Y:S01]  /*1720*/  UMOV UR24, URZ ;  /* 0x000000ff00187c82 */ /* 0x000fe20008000000 */
[----:B------:R-:W-:-:S10]  /*1730*/  UMOV UR25, UR6 ;  /* 0x0000000600197c82 */ /* 0x000fd40008000000 */
.L_x_25:
[----:B-1----:R-:W-:Y:S01]  /*1740*/  ULEA UR33, UR25, UR4, 0x3 ;  /* 0x0000000419217291 */ /* 0x002fe2000f8e18ff */
[----:B--2---:R-:W-:Y:S01]  /*1750*/  @!P5 MOV R3, 0xc000 ;  /* 0x0000c0000003d802 */ /* 0x004fe20000000f00 */
[----:B--2---:R-:W-:Y:S10]  /*1760*/  @P0 BRA `(.L_x_21) ;  /* 0x00000000000c0947 */ /* 0x004ff40003800000 */
[----:B------:R-:W-:-:S04]  /*1770*/  SHF.L.U32 R5, R15, 0x1f, RZ ;  /* 0x0000001f0f057819 */ /* 0x000fc800000006ff */
[----:B------:R-:W2:Y:S02]  /*1780*/  SYNCS.PHASECHK.TRANS64.TRYWAIT P0, [UR33+0x20], R5 ;  /* 0x00002005ff0075a7 */ /* 0x000ea40008001121 */
[----:B--2---:R-:W-:Y:S05]  /*1790*/  @!P0 BRA `(.L_x_22) ;  /* 0x0000006800608947 */ /* 0x004fea0003800000 */
.L_x_21:
[----:B------:R2:W-:Y:S01]  /*17a0*/  @!P5 SYNCS.ARRIVE.TRANS64 RZ, [UR33], R3 ;  /* 0x00000003ffffd9a7 */ /* 0x0005e20008000021 */
[----:B------:R-:W-:Y:S04]  /*17b0*/  BSSY.RECONVERGENT B0, `(.L_x_23) ;  /* 0x0000003000007945 */ /* 0x000fe80003800200 */
[----:B------:R-:W-:Y:S05]  /*17c0*/  @P4 BRA `(.L_x_24) ;  /* 0x0000000000044947 */ /* 0x000fea0003800000 */
[----:B------:R-:W-:Y:S05]  /*17d0*/  BPT.TRAP 0x1 ;  /* 0x000000040000795c */ /* 0x000fea0000300000 */
.L_x_24:
[----:B------:R-:W-:Y:S05]  /*17e0*/  BSYNC.RECONVERGENT B0 ;  /* 0x0000000000007941 */ /* 0x000fea0003800200 */
.L_x_23:
[----:B------:R-:W-:Y:S02]  /*17f0*/  UIADD3 UR6, UPT, UPT, UR25, 0x1, URZ ;  /* 0x0000000119067890 */ /* 0x000fe4000fffe0ff */
[----:B------:R-:W-:Y:S02]  /*1800*/  ULEA UR32, UR25, UR4, 0xe ;  /* 0x0000000419207291 */ /* 0x000fe4000f8e70ff */
[----:B------:R-:W-:Y:S02]  /*1810*/  UISETP.NE.AND UP0, UPT, UR6, 0x4, UPT ;  /* 0x000000040600788c */ /* 0x000fe4000bf05270 */
[----:B------:R-:W-:Y:S02]  /*1820*/  UIADD3 UR30, UP1, UPT, UR22, 0x80, URZ ;  /* 0x00000080161e7890 */ /* 0x000fe4000ff3e0ff */
[----:B------:R-:W-:Y:S02]  /*1830*/  USEL UR9, URZ, 0x1, UP0 ;  /* 0x00000001ff097887 */ /* 0x000fe40008000000 */
[----:B------:R-:W-:-:S02]  /*1840*/  USEL UR6, UR6, URZ, UP0 ;  /* 0x000000ff06067287 */ /* 0x000fc40008000000 */
[----:B------:R-:W-:Y:S02]  /*1850*/  UIADD3 UR28, UP0, UPT, UR22, 0x180, URZ ;  /* 0x00000180161c7890 */ /* 0x000fe4000ff1e0ff */
[----:B------:R-:W-:Y:S01]  /*1860*/  ULEA UR8, UR6, UR4, 0x3 ;  /* 0x0000000406087291 */ /* 0x000fe2000f8e18ff */
[----:B------:R-:W-:Y:S01]  /*1870*/  LOP3.LUT R15, R15, UR9, RZ, 0x3c, !PT ;  /* 0x000000090f0f7c12 */ /* 0x000fe2000f8e3cff */
[----:B------:R-:W-:Y:S02]  /*1880*/  USHF.L.U32 UR35, UR24, 0x7, URZ ;  /* 0x0000000718237899 */ /* 0x000fe400080006ff */
[----:B------:R-:W-:Y:S01]  /*1890*/  UIADD3.X UR31, UPT, UPT, URZ, UR23, URZ, UP1, !UPT ;  /* 0x00000017ff1f7290 */ /* 0x000fe20008ffe4ff */
[----:B-1----:R-:W-:Y:S01]  /*18a0*/  SHF.L.U32 R2, R15, 0x1f, RZ ;  /* 0x0000001f0f027819 */ /* 0x002fe200000006ff */
[----:B------:R-:W-:Y:S02]  /*18b0*/  UIADD3 UR32, UPT, UPT, UR32, 0x4400, URZ ;  /* 0x0000440020207890 */ /* 0x000fe4000fffe0ff */
[----:B------:R-:W-:Y:S01]  /*18c0*/  UIADD3.X UR29, UPT, UPT, URZ, UR23, URZ, UP0, !UPT ;  /* 0x00000017ff1d7290 */ /* 0x000fe200087fe4ff */
[----:B------:R1:W1:Y:S01]  /*18d0*/  SYNCS.PHASECHK.TRANS64.TRYWAIT P0, [UR8+0x20], R2 ;  /* 0x00002002ff0075a7 */ /* 0x0002620008001108 */
[----:B------:R-:W-:Y:S01]  /*18e0*/  ULEA UR8, UR25, UR4, 0xf ;  /* 0x0000000419087291 */ /* 0x000fe2000f8e78ff */
[----:B------:R-:W-:Y:S01]  /*18f0*/  UMOV UR26, 0x0 ;  /* 0x00000000001a7882 */ /* 0x000fe20000000000 */
[----:B------:R-:W-:-:S02]  /*1900*/  UMOV UR27, 0x10000000 ;  /* 0x10000000001b7882 */ /* 0x000fc40000000000 */
[----:B------:R-:W-:Y:S01]  /*1910*/  UIADD3 UR16, UPT, UPT, UR8, 0x14400, URZ ;  /* 0x0001440008107890 */ /* 0x000fe2000fffe0ff */
[----:B------:R1:W-:Y:S01]  /*1920*/  UTMALDG.3D [UR32], [UR30], desc[UR26] ;  /* 0x00001a201e0075b4 */ /* 0x0003e20008011000 */
[----:B------:R-:W-:Y:S01]  /*1930*/  UIADD3 UR8, UPT, UPT, UR8, 0x18400, URZ ;  /* 0x0001840008087890 */ /* 0x000fe2000fffe0ff */
[----:B------:R-:W-:Y:S01]  /*1940*/  UMOV UR17, UR33 ;  /* 0x0000002100117c82 */ /* 0x000fe20008000000 */
[----:B------:R-:W-:Y:S01]  /*1950*/  UMOV UR20, UR36 ;  /* 0x0000002400147c82 */ /* 0x000fe20008000000 */
[----:B------:R-:W-:Y:S01]  /*1960*/  UMOV UR19, UR35 ;  /* 0x0000002300137c82 */ /* 0x000fe20008000000 */
[----:B------:R-:W-:Y:S01]  /*1970*/  UMOV UR12, UR36 ;  /* 0x00000024000c7c82 */ /* 0x000fe20008000000 */
[----:B------:R-:W-:Y:S01]  /*1980*/  UMOV UR9, UR33 ;  /* 0x0000002100097c82 */ /* 0x000fe20008000000 */
[----:B------:R-:W-:Y:S01]  /*1990*/  UMOV UR11, UR35 ;  /* 0x00000023000b7c82 */ /* 0x000fe20008000000 */
[----:B------:R1:W-:Y:S01]  /*19a0*/  UTMALDG.3D [UR16], [UR28], desc[UR26] ;  /* 0x00001a101c0075b4 */ /* 0x0003e20008011000 */
[----:B------:R-:W-:Y:S01]  /*19b0*/  UIADD3 UR24, UPT, UPT, UR24, 0x1, URZ ;  /* 0x0000000118187890 */ /* 0x000fe2000fffe0ff */
[----:B------:R-:W-:Y:S01]  /*19c0*/  UMOV UR21, UR5 ;  /* 0x0000000500157c82 */ /* 0x000fe20008000000 */
[----:B------:R-:W-:-:S02]  /*19d0*/  UMOV UR25, UR6 ;  /* 0x0000000600197c82 */ /* 0x000fc40008000000 */
[----:B------:R-:W-:Y:S01]  /*19e0*/  UISETP.NE.AND UP0, UPT, UR24, UR5, UPT ;  /* 0x000000051800728c */ /* 0x000fe2000bf05270 */
[----:B------:R1:W-:Y:S08]  /*19f0*/  UTMALDG.3D [UR8], [UR28], desc[UR26] ;  /* 0x00001a081c0075b4 */ /* 0x0003f00008011000 */
[----:B------:R-:W-:Y:S05]  /*1a00*/  BRA.U UP0, `(.L_x_25) ;  /* 0xfffffffd004c7547 */ /* 0x000fea000b83ffff */
.L_x_20:
[----:B-1----:R-:W-:Y:S01]  /*1a10*/  ULEA UR8, UR6, UR4, 0x3 ;  /* 0x0000000406087291 */ /* 0x002fe2000f8e18ff */
[----:B------:R-:W-:Y:S01]  /*1a20*/  SHF.L.U32 R2, R15, 0x1f, RZ ;  /* 0x0000001f0f027819 */ /* 0x000fe200000006ff */
[----:B------:R-:W-:Y:S01]  /*1a30*/  @!P1 SYNCS.ARRIVE.TRANS64.A1T0 RZ, [UR4+0x88], RZ ;  /* 0x000088ffffff99a7 */ /* 0x000fe20008100004 */
[----:B------:R-:W-:-:S06]  /*1a40*/  UISETP.GT.AND UP0, UPT, UR15, UR14, UPT ;  /* 0x0000000e0f00728c */ /* 0x000fcc000bf04270 */
[----:B--2---:R1:W2:Y:S03]  /*1a50*/  SYNCS.PHASECHK.TRANS64.TRYWAIT P0, [UR8+0x20], R2 ;  /* 0x00002002ff0075a7 */ /* 0x0042a60008001108 */
[----:B------:R-:W-:Y:S05]  /*1a60*/  BRA.U !UP0, `(.L_x_26) ;  /* 0x0000000108c47547 */ /* 0x000fea000b800000 */
[----:B------:R-:W-:Y:S02]  /*1a70*/  UIADD3 UR29, UPT, UPT, UR7, UR21, URZ ;  /* 0x00000015071d7290 */ /* 0x000fe4000fffe0ff */
[----:B------:R-:W-:Y:S01]  /*1a80*/  UIADD3 UR10, UPT, UPT, UR18, 0x40, URZ ;  /* 0x00000040120a7890 */ /* 0x000fe2000fffe0ff */
[----:B------:R-:W-:-:S11]  /*1a90*/  UMOV UR35, UR6 ;  /* 0x0000000600237c82 */ /* 0x000fd60008000000 */
.L_x_31:
[----:B-1----:R-:W-:Y:S01]  /*1aa0*/  ULEA UR25, UR35, UR4, 0x3 ;  /* 0x0000000423197291 */ /* 0x002fe2000f8e18ff */
[----:B--2---:R-:W-:Y:S01]  /*1ab0*/  @!P5 MOV R3, 0xc000 ;  /* 0x0000c0000003d802 */ /* 0x004fe20000000f00 */
[----:B--2---:R-:W-:Y:S10]  /*1ac0*/  @P0 BRA `(.L_x_27) ;  /* 0x00000000000c0947 */ /* 0x004ff40003800000 */
[----:B------:R-:W-:-:S04]  /*1ad0*/  SHF.L.U32 R5, R15, 0x1f, RZ ;  /* 0x0000001f0f057819 */ /* 0x000fc800000006ff */
[----:B------:R-:W2:Y:S02]  /*1ae0*/  SYNCS.PHASECHK.TRANS64.TRYWAIT P0, [UR25+0x20], R5 ;  /* 0x00002005ff0075a7 */ /* 0x000ea40008001119 */
[----:B--2---:R-:W-:Y:S05]  /*1af0*/  @!P0 BRA `(.L_x_28) ;  /* 0x0000006400a08947 */ /* 0x004fea0003800000 */
.L_x_27:
[----:B------:R2:W-:Y:S01]  /*1b00*/  @!P5 SYNCS.ARRIVE.TRANS64 RZ, [UR25], R3 ;  /* 0x00000003ffffd9a7 */ /* 0x0005e20008000019 */
[----:B------:R-:W-:Y:S04]  /*1b10*/  BSSY.RECONVERGENT B0, `(.L_x_29) ;  /* 0x0000003000007945 */ /* 0x000fe80003800200 */
[----:B------:R-:W-:Y:S05]  /*1b20*/  @P4 BRA `(.L_x_30) ;  /* 0x0000000000044947 */ /* 0x000fea0003800000 */
[----:B------:R-:W-:Y:S05]  /*1b30*/  BPT.TRAP 0x1 ;  /* 0x000000040000795c */ /* 0x000fea0000300000 */
.L_x_30:
[----:B------:R-:W-:Y:S05]  /*1b40*/  BSYNC.RECONVERGENT B0 ;  /* 0x0000000000007941 */ /* 0x000fea0003800200 */
.L_x_29:
        /* <DEDUP_REMOVED lines=10> */
[----:B------:R-:W-:Y:S01]  /*1bf0*/  UIADD3 UR24, UPT, UPT, UR24, 0x4400, URZ ;  /* 0x0000440018187890 */ /* 0x000fe2000fffe0ff */
[----:B-1----:R-:W-:Y:S01]  /*1c00*/  SHF.L.U32 R2, R15, 0x1f, RZ ;  /* 0x0000001f0f027819 */ /* 0x002fe200000006ff */
[----:B------:R-:W-:Y:S02]  /*1c10*/  UIADD3.X UR39, UPT, UPT, URZ, UR23, URZ, UP1, !UPT ;  /* 0x00000017ff277290 */ /* 0x000fe40008ffe4ff */
[----:B------:R-:W-:Y:S01]  /*1c20*/  UIADD3.X UR33, UPT, UPT, URZ, UR23, URZ, UP0, !UPT ;  /* 0x00000017ff217290 */ /* 0x000fe200087fe4ff */
[----:B------:R1:W1:Y:S01]  /*1c30*/  SYNCS.PHASECHK.TRANS64.TRYWAIT P0, [UR8+0x20], R2 ;  /* 0x00002002ff0075a7 */ /* 0x0002620008001108 */
[----:B------:R-:W-:Y:S01]  /*1c40*/  ULEA UR8, UR35, UR4, 0xf ;  /* 0x0000000423087291 */ /* 0x000fe2000f8e78ff */
[----:B------:R-:W-:Y:S01]  /*1c50*/  UMOV UR30, 0x0 ;  /* 0x00000000001e7882 */ /* 0x000fe20000000000 */
[----:B------:R-:W-:-:S02]  /*1c60*/  UMOV UR31, 0x10000000 ;  /* 0x10000000001f7882 */ /* 0x000fc40000000000 */
[----:B------:R-:W-:Y:S02]  /*1c70*/  UIADD3 UR16, UPT, UPT, UR8, 0x14400, URZ ;  /* 0x0001440008107890 */ /* 0x000fe4000fffe0ff */
[----:B------:R-:W-:Y:S01]  /*1c80*/  UIADD3 UR8, UPT, UPT, UR8, 0x18400, URZ ;  /* 0x0001840008087890 */ /* 0x000fe2000fffe0ff */
[----:B------:R-:W-:Y:S01]  /*1c90*/  UMOV UR26, UR34 ;  /* 0x00000022001a7c82 */ /* 0x000fe20008000000 */
[----:B------:R-:W-:Y:S01]  /*1ca0*/  UMOV UR28, UR36 ;  /* 0x00000024001c7c82 */ /* 0x000fe20008000000 */
[----:B------:R-:W-:Y:S01]  /*1cb0*/  UMOV UR17, UR25 ;  /* 0x0000001900117c82 */ /* 0x000fe20008000000 */
[----:B------:R-:W-:Y:S01]  /*1cc0*/  UMOV UR20, UR36 ;  /* 0x0000002400147c82 */ /* 0x000fe20008000000 */
[----:B------:R-:W-:Y:S01]  /*1cd0*/  UMOV UR19, UR27 ;  /* 0x0000001b00137c82 */ /* 0x000fe20008000000 */
[----:B------:R-:W-:Y:S01]  /*1ce0*/  UMOV UR12, UR36 ;  /* 0x00000024000c7c82 */ /* 0x000fe20008000000 */
[----:B------:R-:W-:Y:S01]  /*1cf0*/  UMOV UR9, UR25 ;  /* 0x0000001900097c82 */ /* 0x000fe20008000000 */
[----:B------:R1:W-:Y:S01]  /*1d00*/  UTMALDG.3D [UR24], [UR38], desc[UR30] ;  /* 0x00001e18260075b4 */ /* 0x0003e20008011000 */
[----:B------:R-:W-:Y:S01]  /*1d10*/  UMOV UR11, UR27 ;  /* 0x0000001b000b7c82 */ /* 0x000fe20008000000 */
[----:B------:R-:W-:Y:S01]  /*1d20*/  UIADD3 UR21, UPT, UPT, UR21, 0x1, URZ ;  /* 0x0000000115157890 */ /* 0x000fe2000fffe0ff */
[----:B------:R-:W-:-:S03]  /*1d30*/  UMOV UR35, UR6 ;  /* 0x0000000600237c82 */ /* 0x000fc60008000000 */
[----:B------:R-:W-:Y:S01]  /*1d40*/  UISETP.NE.AND UP0, UPT, UR21, UR29, UPT ;  /* 0x0000001d1500728c */ /* 0x000fe2000bf05270 */
[----:B------:R1:W-:Y:S01]  /*1d50*/  UTMALDG.3D [UR16], [UR32], desc[UR30] ;  /* 0x00001e10200075b4 */ /* 0x0003e20008011000 */
[----:B------:R1:W-:Y:S07]  /*1d60*/  UTMALDG.3D [UR8], [UR32], desc[UR30] ;  /* 0x00001e08200075b4 */ /* 0x0003ee0008011000 */
[----:B------:R-:W-:Y:S05]  /*1d70*/  BRA.U UP0, `(.L_x_31) ;  /* 0xfffffffd00487547 */ /* 0x000fea000b83ffff */
.L_x_26:
[----:B-1----:R-:W-:Y:S01]  /*1d80*/  LEA R2, R14, UR4, 0x3 ;  /* 0x000000040e027c11 */ /* 0x002fe2000f8e18ff */
[----:B------:R-:W-:Y:S01]  /*1d90*/  NOP ;  /* 0x0000000000007918 */ /* 0x000fe20000000000 */
[----:B--2---:R-:W-:Y:S02]  /*1da0*/  SHF.L.U32 R3, R12, 0x1f, RZ ;  /* 0x0000001f0c037819 */ /* 0x004fe400000006ff */
[----:B------:R-:W-:Y:S02]  /*1db0*/  LEA R4, R14, UR4, 0x4 ;  /* 0x000000040e047c11 */ /* 0x000fe4000f8e20ff */
[----:B------:R-:W1:Y:S02]  /*1dc0*/  SYNCS.PHASECHK.TRANS64.TRYWAIT P0, [R2+URZ+0x90], R3 ;  /* 0x00009003020075a7 */ /* 0x000e6400080011ff */
[----:B-1----:R-:W-:Y:S05]  /*1dd0*/  @!P0 BRA `(.L_x_32) ;  /* 0x0000006400008947 */ /* 0x002fea0003800000 */
.L_x_134:
[----:B------:R-:W2:Y:S01]  /*1de0*/  LDS.128 R4, [R4+0x120] ;  /* 0x0001200004047984 */ /* 0x000ea20000000c00 */
[----:B---3--:R-:W-:Y:S01]  /*1df0*/  ISETP.GE.AND P0, PT, R26, 0x1, PT ;  /* 0x000000011a00780c */ /* 0x008fe20003f06270 */
[----:B-1----:R-:W-:Y:S01]  /*1e00*/  VIADD R2, R2, 0xa0 ;  /* 0x000000a002027836 */ /* 0x002fe20000000000 */
[----:B------:R-:W-:Y:S01]  /*1e10*/  @!PT LDS RZ, [RZ] ;  /* 0x00000000fffff984 */ /* 0x000fe20000000800 */
[----:B------:R-:W-:Y:S01]  /*1e20*/  @!PT LDS RZ, [RZ] ;  /* 0x00000000fffff984 */ /* 0x000fe20000000800 */
[----:B------:R-:W-:Y:S01]  /*1e30*/  @!PT LDS RZ, [RZ] ;  /* 0x00000000fffff984 */ /* 0x000fe20000000800 */
[----:B------:R-:W-:Y:S01]  /*1e40*/  @!PT LDS RZ, [RZ] ;  /* 0x00000000fffff984 */ /* 0x000fe20000000800 */
[----:B------:R1:W-:Y:S06]  /*1e50*/  MEMBAR.ALL.CTA ;  /* 0x0000000000007992 */ /* 0x0003ec0000008000 */
[----:B-1----:R-:W1:Y:S01]  /*1e60*/  FENCE.VIEW.ASYNC.S ;  /* 0x00000000000073c6 */ /* 0x002e620000000000 */
[----:B------:R-:W-:-:S04]  /*1e70*/  PRMT R2, RZ, 0x654, R2 ;  /* 0x00000654ff027816 */ /* 0x000fc80000000002 */
[----:B-1----:R1:W-:Y:S01]  /*1e80*/  SYNCS.ARRIVE.TRANS64.RED.A1T0 RZ, [R2+URZ], RZ ;  /* 0x000000ff02ff79a7 */ /* 0x0023e200081004ff */
[----:B--2---:R-:W-:-:S13]  /*1e90*/  LOP3.LUT P2, RZ, R6, 0x1, RZ, 0xc0, !PT ;  /* 0x0000000106ff7812 */ /* 0x004fda000784c0ff */
[----:B------:R-:W-:Y:S01]  /*1ea0*/  @P2 SHF.R.U32.HI R3, RZ, 0x10, R5 ;  /* 0x00000010ff032819 */ /* 0x000fe20000011605 */
[----:B------:R-:W-:Y:S01]  /*1eb0*/  VOTEU.ANY UP0, P2 ;  /* 0x0000000000ff7886 */ /* 0x000fe20001000100 */
[----:B------:R-:W-:Y:S02]  /*1ec0*/  @P2 MOV R13, R4 ;  /* 0x00000004000d2202 */ /* 0x000fe40000000f00 */
[----:B------:R-:W-:Y:S02]  /*1ed0*/  @P2 R2UR.BROADCAST UR8, R3 ;  /* 0x00000000030822ca */ /* 0x000fe400008e0000 */
[----:B------:R-:W-:-:S11]  /*1ee0*/  @P2 LOP3.LUT R11, R5, 0xffff, RZ, 0xc0, !PT ;  /* 0x0000ffff050b2812 */ /* 0x000fd600078ec0ff */
[----:B------:R-:W-:Y:S01]  /*1ef0*/  @UP0 UMOV UR36, UR8 ;  /* 0x0000000800240c82 */ /* 0x000fe20008000000 */
[----:B-1----:R-:W-:Y:S05]  /*1f00*/  @!P0 BRA `(.L_x_33) ;  /* 0x0000000000b88947 */ /* 0x002fea0003800000 */
[----:B------:R-:W4:Y:S01]  /*1f10*/  LDC.64 R4, c[0x0][0xb18] ;  /* 0x0002c600ff047b82 */ /* 0x000f220000000a00 */
[----:B------:R-:W-:-:S07]  /*1f20*/  ISETP.NE.AND P3, PT, R26, 0x1, PT ;  /* 0x000000011a00780c */ /* 0x000fce0003f65270 */
[----:B------:R-:W1:Y:S08]  /*1f30*/  LDC.64 R6, c[0x0][0xb10] ;  /* 0x0002c400ff067b82 */ /* 0x000e700000000a00 */
[----:B------:R-:W2:Y:S08]  /*1f40*/  LDC R16, c[0x0][0xb20] ;  /* 0x0002c800ff107b82 */ /* 0x000eb00000000800 */
[----:B------:R-:W3:Y:S01]  /*1f50*/  LDC R18, c[0x0][0xb0c] ;  /* 0x0002c300ff127b82 */ /* 0x000ee20000000800 */
[----:B----4-:R-:W-:Y:S01]  /*1f60*/  IMAD.HI.U32 R17, R0, R5, RZ ;  /* 0x0000000500117227 */ /* 0x010fe200078e00ff */
[----:B------:R-:W-:-:S03]  /*1f70*/  ISETP.NE.AND P0, PT, R4, 0x1, PT ;  /* 0x000000010400780c */ /* 0x000fc60003f05270 */
[----:B------:R-:W-:-:S03]  /*1f80*/  IMAD.HI.U32 R5, R11, R5, RZ ;  /* 0x000000050b057227 */ /* 0x000fc600078e00ff */
[----:B------:R-:W4:Y:S01]  /*1f90*/  LDC.64 R2, c[0x0][0xb28] ;  /* 0x0002ca00ff027b82 */ /* 0x000f220000000a00 */
[----:B-1----:R-:W-:-:S04]  /*1fa0*/  IMAD.HI.U32 R20, R9, R6, RZ ;  /* 0x0000000609147227 */ /* 0x002fc800078e00ff */
[----:B------:R-:W-:Y:S01]  /*1fb0*/  IMAD.HI.U32 R22, R13, R6, RZ ;  /* 0x000000060d167227 */ /* 0x000fe200078e00ff */
[----:B------:R-:W-:Y:S02]  /*1fc0*/  SHF.R.U32.HI R20, RZ, R7, R20 ;  /* 0x00000007ff147219 */ /* 0x000fe40000011614 */
[-C--:B--2---:R-:W-:Y:S02]  /*1fd0*/  SHF.R.U32.HI R17, RZ, R16.reuse, R17 ;  /* 0x00000010ff117219 */ /* 0x084fe40000011611 */
[----:B------:R-:W-:Y:S02]  /*1fe0*/  SHF.R.U32.HI R16, RZ, R16, R5 ;  /* 0x00000010ff107219 */ /* 0x000fe40000011605 */
[----:B------:R-:W-:Y:S02]  /*1ff0*/  SEL R17, R0, R17, !P0 ;  /* 0x0000001100117207 */ /* 0x000fe40004000000 */
[----:B------:R-:W-:Y:S02]  /*2000*/  SHF.R.U32.HI R22, RZ, R7, R22 ;  /* 0x00000007ff167219 */ /* 0x000fe40000011616 */
[----:B---3--:R-:W-:-:S02]  /*2010*/  ISETP.NE.AND P1, PT, R18, 0x1, PT ;  /* 0x000000011200780c */ /* 0x008fc40003f25270 */
[----:B------:R-:W-:Y:S02]  /*2020*/  SEL R5, R11, R16, !P0 ;  /* 0x000000100b057207 */ /* 0x000fe40004000000 */
[----:B------:R-:W-:Y:S02]  /*2030*/  SEL R19, R9, R20, !P1 ;  /* 0x0000001409137207 */ /* 0x000fe40004800000 */
[----:B------:R-:W-:Y:S01]  /*2040*/  SEL R7, R13, R22, !P1 ;  /* 0x000000160d077207 */ /* 0x000fe20004800000 */
[----:B----4-:R-:W-:-:S04]  /*2050*/  IMAD.HI.U32 R20, R17, R2, RZ ;  /* 0x0000000211147227 */ /* 0x010fc800078e00ff */
[----:B------:R-:W-:Y:S01]  /*2060*/  IMAD.HI.U32 R6, R19, R2, RZ ;  /* 0x0000000213067227 */ /* 0x000fe200078e00ff */
[----:B------:R-:W-:-:S04]  /*2070*/  @P3 SHF.R.U32.HI R17, RZ, R3, R20 ;  /* 0x00000003ff113219 */ /* 0x000fc80000011614 */
        /* <DEDUP_REMOVED lines=8> */
[----:B------:R-:W-:-:S04]  /*2100*/  @!P0 IMAD.HI.U32 R16, R7, R2, RZ ;  /* 0x0000000207108227 */ /* 0x000fc800078e00ff */
[----:B------:R-:W-:Y:S01]  /*2110*/  IMAD.MOV R2, RZ, RZ, -R6 ;  /* 0x000000ffff027224 */ /* 0x000fe200078e0a06 */
[----:B------:R-:W-:-:S03]  /*2120*/  @!P0 SHF.R.U32.HI R16, RZ, R3, R16 ;  /* 0x00000003ff108219 */ /* 0x000fc60000011610 */
[----:B------:R-:W-:Y:S01]  /*2130*/  IMAD R2, R26, R2, R5 ;  /* 0x000000021a027224 */ /* 0x000fe200078e0205 */
[----:B------:R-:W-:Y:S02]  /*2140*/  @!P0 SEL R3, R7, R16, !P3 ;  /* 0x0000001007038207 */ /* 0x000fe40005800000 */
[----:B------:R-:W-:-:S03]  /*2150*/  IADD3 R16, PT, PT, -R5, RZ, RZ ;  /* 0x000000ff05107210 */ /* 0x000fc60007ffe1ff */
[--C-:B------:R-:W-:Y:S02]  /*2160*/  @!P0 IMAD.IADD R6, R6, 0x1, -R3.reuse ;  /* 0x0000000106068824 */ /* 0x100fe400078e0a03 */
[----:B------:R-:W-:Y:S01]  /*2170*/  @!P0 IMAD R3, R2, R19, R3 ;  /* 0x0000001302038224 */ /* 0x000fe200078e0203 */
[----:B------:R-:W-:Y:S01]  /*2180*/  IADD3 R2, PT, PT, -R7, RZ, RZ ;  /* 0x000000ff07027210 */ /* 0x000fe20007ffe1ff */
[----:B------:R-:W-:Y:S02]  /*2190*/  @!P0 IMAD R5, R26, R6, R7 ;  /* 0x000000061a058224 */ /* 0x000fe400078e0207 */
[----:B------:R-:W-:Y:S02]  /*21a0*/  IMAD R11, R4, R16, R11 ;  /* 0x00000010040b7224 */ /* 0x000fe400078e020b */
[----:B------:R-:W-:Y:S02]  /*21b0*/  @!P0 IMAD.MOV.U32 R7, RZ, RZ, R3 ;  /* 0x000000ffff078224 */ /* 0x000fe400078e0003 */
[----:B------:R-:W-:-:S02]  /*21c0*/  IMAD R2, R18, R2, R13 ;  /* 0x0000000212027224 */ /* 0x000fc400078e020d */
[----:B------:R-:W-:Y:S02]  /*21d0*/  IMAD R11, R5, R4, R11 ;  /* 0x00000004050b7224 */ /* 0x000fe400078e020b */
[----:B------:R-:W-:Y:S02]  /*21e0*/  IMAD R13, R7, R18, R2 ;  /* 0x00000012070d7224 */ /* 0x000fe400078e0202 */
.L_x_33:
[----:B------:R-:W1:Y:S02]  /*21f0*/  LDCU UR8, c[0x0][0xb30] ;  /* 0x00016600ff0877ac */ /* 0x000e640008000800 */
[----:B-1----:R-:W-:-:S09]  /*2200*/  UISETP.NE.AND UP0, UPT, UR8, 0x1, UPT ;  /* 0x000000010800788c */ /* 0x002fd2000bf05270 */
[----:B------:R-:W-:Y:S05]  /*2210*/  BRA.U UP0, `(.L_x_34) ;  /* 0x0000000100407547 */ /* 0x000fea000b800000 */
[----:B------:R-:W1:Y:S08]  /*2220*/  LDC.64 R4, c[0x0][0xb10] ;  /* 0x0002c400ff047b82 */ /* 0x000e700000000a00 */
[----:B------:R-:W2:Y:S08]  /*2230*/  LDC.64 R2, c[0x0][0xb18] ;  /* 0x0002c600ff027b82 */ /* 0x000eb00000000a00 */
[----:B------:R-:W3:Y:S08]  /*2240*/  LDC R6, c[0x0][0xb20] ;  /* 0x0002c800ff067b82 */ /* 0x000ef00000000800 */
[----:B------:R-:W4:Y:S01]  /*2250*/  LDC R16, c[0x0][0xb0c] ;  /* 0x0002c300ff107b82 */ /* 0x000f220000000800 */
[----:B-1----:R-:W-:-:S05]  /*2260*/  IMAD.HI.U32 R4, R13, R4, RZ ;  /* 0x000000040d047227 */ /* 0x002fca00078e00ff */
[----:B------:R-:W-:Y:S01]  /*2270*/  SHF.R.U32.HI R4, RZ, R5, R4 ;  /* 0x00000005ff047219 */ /* 0x000fe20000011604 */
[----:B--2---:R-:W-:Y:S01]  /*2280*/  IMAD.HI.U32 R3, R11, R3, RZ ;  /* 0x000000030b037227 */ /* 0x004fe200078e00ff */
[----:B------:R-:W-:-:S04]  /*2290*/  ISETP.NE.AND P0, PT, R2, 0x1, PT ;  /* 0x000000010200780c */ /* 0x000fc80003f05270 */
[----:B---3--:R-:W-:-:S04]  /*22a0*/  SHF.R.U32.HI R6, RZ, R6, R3 ;  /* 0x00000006ff067219 */ /* 0x008fc80000011603 */
[----:B------:R-:W-:Y:S02]  /*22b0*/  SEL R3, R11, R6, !P0 ;  /* 0x000000060b037207 */ /* 0x000fe40004000000 */
[----:B----4-:R-:W-:-:S04]  /*22c0*/  ISETP.NE.AND P1, PT, R16, 0x1, PT ;  /* 0x000000011000780c */ /* 0x010fc80003f25270 */
[----:B------:R-:W-:-:S05]  /*22d0*/  SEL R4, R13, R4, !P1 ;  /* 0x000000040d047207 */ /* 0x000fca0004800000 */
[----:B------:R-:W-:Y:S02]  /*22e0*/  IMAD.IADD R5, R3, 0x1, -R4 ;  /* 0x0000000103057824 */ /* 0x000fe400078e0a04 */
[----:B------:R-:W-:Y:S02]  /*22f0*/  IMAD.IADD R3, R4, 0x1, -R3 ;  /* 0x0000000104037824 */ /* 0x000fe400078e0a03 */
[----:B------:R-:W-:Y:S02]  /*2300*/  IMAD R13, R5, R16, R13 ;  /* 0x00000010050d7224 */ /* 0x000fe400078e020d */
[----:B------:R-:W-:-:S07]  /*2310*/  IMAD R11, R3, R2, R11 ;  /* 0x00000002030b7224 */ /* 0x000fce00078e020b */
.L_x_34:
[----:B------:R-:W-:Y:S01]  /*2320*/  VIADD R14, R14, 0x1 ;  /* 0x000000010e0e7836 */ /* 0x000fe20000000000 */
[----:B------:R-:W-:Y:S01]  /*2330*/  PLOP3.LUT P1, PT, PT, PT, PT, 0x80, 0x8 ;  /* 0x000000000008781c */ /* 0x000fe20003f2f070 */
[----:B------:R-:W-:Y:S02]  /*2340*/  IMAD.IADD R21, R13, 0x1, R60 ;  /* 0x000000010d157824 */ /* 0x000fe400078e023c */
[----:B------:R-:W-:Y:S01]  /*2350*/  IMAD.IADD R20, R11, 0x1, R58 ;  /* 0x000000010b147824 */ /* 0x000fe200078e023a */
[----:B------:R-:W-:-:S04]  /*2360*/  ISETP.NE.AND P0, PT, R14, 0x2, PT ;  /* 0x000000020e00780c */ /* 0x000fc80003f05270 */
[----:B------:R-:W-:Y:S02]  /*2370*/  SEL R3, RZ, 0x1, P0 ;  /* 0x00000001ff037807 */ /* 0x000fe40000000000 */
[----:B------:R-:W-:Y:S02]  /*2380*/  SEL R14, R14, RZ, P0 ;  /* 0x000000ff0e0e7207 */ /* 0x000fe40000000000 */
[----:B------:R-:W-:Y:S01]  /*2390*/  LOP3.LUT R12, R12, R3, RZ, 0x3c, !PT ;  /* 0x000000030c0c7212 */ /* 0x000fe200078e3cff */
[----:B------:R-:W-:Y:S06]  /*23a0*/  @P2 BRA `(.L_x_35) ;  /* 0xfffffff000682947 */ /* 0x000fec000383ffff */
[----:B------:R-:W-:Y:S01]  /*23b0*/  UIADD3 UR4, UPT, UPT, UR4, 0x20, URZ ;  /* 0x0000002004047890 */ /* 0x000fe2000fffe0ff */
[----:B------:R-:W-:-:S03]  /*23c0*/  SHF.L.U32 R3, R15, 0x1f, RZ ;  /* 0x0000001f0f037819 */ /* 0x000fc600000006ff */
[----:B------:R-:W-:-:S09]  /*23d0*/  ULEA UR5, UR6, UR4, 0x3 ;  /* 0x0000000406057291 */ /* 0x000fd2000f8e18ff */
[----:B------:R-:W1:Y:S02]  /*23e0*/  SYNCS.PHASECHK.TRANS64.TRYWAIT P0, [UR5], R3 ;  /* 0x00000003ff0075a7 */ /* 0x000e640008001105 */
[----:B-1----:R-:W-:Y:S05]  /*23f0*/  @!P0 BRA `(.L_x_36) ;  /* 0x0000005c008c8947 */ /* 0x002fea0003800000 */
.L_x_136:
[----:B------:R-:W-:-:S04]  /*2400*/  UIADD3 UR6, UPT, UPT, UR6, 0x1, URZ ;  /* 0x0000000106067890 */ /* 0x000fc8000fffe0ff */
[----:B------:R-:W-:-:S04]  /*2410*/  UISETP.NE.AND UP0, UPT, UR6, 0x4, UPT ;  /* 0x000000040600788c */ /* 0x000fc8000bf05270 */
[----:B------:R-:W-:Y:S02]  /*2420*/  USEL UR7, URZ, 0x1, UP0 ;  /* 0x00000001ff077887 */ /* 0x000fe40008000000 */
[----:B------:R-:W-:-:S04]  /*2430*/  USEL UR6, UR6, URZ, UP0 ;  /* 0x000000ff06067287 */ /* 0x000fc80008000000 */
[----:B------:R-:W-:Y:S01]  /*2440*/  ULEA UR5, UR6, UR4, 0x3 ;  /* 0x0000000406057291 */ /* 0x000fe2000f8e18ff */
[----:B------:R-:W-:-:S04]  /*2450*/  LOP3.LUT R2, R15, UR7, RZ, 0x3c, !PT ;  /* 0x000000070f027c12 */ /* 0x000fc8000f8e3cff */
[----:B-1----:R-:W-:-:S04]  /*2460*/  SHF.L.U32 R3, R2, 0x1f, RZ ;  /* 0x0000001f02037819 */ /* 0x002fc800000006ff */
[----:B------:R-:W1:Y:S02]  /*2470*/  SYNCS.PHASECHK.TRANS64.TRYWAIT P0, [UR5], R3 ;  /* 0x00000003ff0075a7 */ /* 0x000e640008001105 */
[----:B-1----:R-:W-:Y:S05]  /*2480*/  @!P0 BRA `(.L_x_37) ;  /* 0x0000005c00808947 */ /* 0x002fea0003800000 */
.L_x_138:
        /* <DEDUP_REMOVED lines=9> */
.L_x_140:
[----:B------:R-:W-:-:S04]  /*2520*/  UIADD3 UR6, UPT, UPT, UR6, 0x1, URZ ;  /* 0x0000000106067890 */ /* 0x000fc8000fffe0ff */
[----:B------:R-:W-:-:S04]  /*2530*/  UISETP.NE.AND UP0, UPT, UR6, 0x4, UPT ;  /* 0x000000040600788c */ /* 0x000fc8000bf05270 */
[----:B------:R-:W-:Y:S02]  /*2540*/  USEL UR5, URZ, 0x1, UP0 ;  /* 0x00000001ff057887 */ /* 0x000fe40008000000 */
[----:B------:R-:W-:-:S04]  /*2550*/  USEL UR6, UR6, URZ, UP0 ;  /* 0x000000ff06067287 */ /* 0x000fc80008000000 */
[----:B------:R-:W-:Y:S01]  /*2560*/  ULEA UR6, UR6, UR4, 0x3 ;  /* 0x0000000406067291 */ /* 0x000fe2000f8e18ff */
[----:B-1----:R-:W-:-:S04]  /*2570*/  LOP3.LUT R3, R2, UR5, RZ, 0x3c, !PT ;  /* 0x0000000502037c12 */ /* 0x002fc8000f8e3cff */
[----:B------:R-:W-:Y:S01]  /*2580*/  SHF.L.U32 R3, R3, 0x1f, RZ ;  /* 0x0000001f03037819 */ /* 0x000fe200000006ff */
[----:B----4-:R-:W-:-:S07]  /*2590*/  IMAD.U32 R0, RZ, RZ, UR6 ;  /* 0x00000006ff007e24 */ /* 0x010fce000f8e00ff */
.L_x_39:
[----:B-1----:R1:W2:Y:S02]  /*25a0*/  SYNCS.PHASECHK.TRANS64.TRYWAIT P0, [R0+URZ], R3 ;  /* 0x00000003000075a7 */ /* 0x0022a400080011ff */
[----:B--2---:R-:W-:Y:S05]  /*25b0*/  @!P0 NANOSLEEP.SYNCS 0x989680 ;  /* 0x009896800000895d */ /* 0x004fea0003900000 */
[----:B------:R-:W2:Y:S02]  /*25c0*/  @!P0 SYNCS.PHASECHK.TRANS64 P0, [R0+URZ], R3 ;  /* 0x00000003000085a7 */ /* 0x000ea400080010ff */
[----:B--2---:R-:W-:Y:S05]  /*25d0*/  @P0 EXIT ;  /* 0x000000000000094d */ /* 0x004fea0003800000 */
[----:B------:R-:W-:Y:S05]  /*25e0*/  BRA `(.L_x_39) ;  /* 0xfffffffc00ec7947 */ /* 0x000fea000383ffff */
.L_x_17:
[----:B------:R-:W-:-:S04]  /*25f0*/  UISETP.NE.AND UP1, UPT, UR37, URZ, UPT ;  /* 0x000000ff2500728c */ /* 0x000fc8000bf25270 */
[----:B------:R-:W-:-:S09]  /*2600*/  UISETP.NE.OR UP1, UPT, UR8, 0x1, UP1 ;  /* 0x000000010800788c */ /* 0x000fd20008f25670 */
[----:B------:R-:W-:Y:S05]  /*2610*/  BRA.U UP1, `(.L_x_40) ;  /* 0x0000000501487547 */ /* 0x000fea000b800000 */
[----:B------:R-:W-:Y:S01]  /*2620*/  ISETP.NE.AND P2, PT, R2, RZ, PT ;  /* 0x000000ff0200720c */ /* 0x000fe20003f45270 */
[----:B------:R-:W-:Y:S01]  /*2630*/  IMAD.MOV.U32 R12, RZ, RZ, 0x1 ;  /* 0x00000001ff0c7424 */ /* 0x000fe200078e00ff */
[----:B------:R-:W-:Y:S02]  /*2640*/  CS2R R10, SRZ ;  /* 0x00000000000a7805 */ /* 0x000fe4000001ff00 */
[----:B------:R-:W-:Y:S01]  /*2650*/  CS2R R8, SRZ ;  /* 0x0000000000087805 */ /* 0x000fe2000001ff00 */
[----:B------:R-:W-:Y:S01]  /*2660*/  UMOV UR4, 0x400 ;  /* 0x0000040000047882 */ /* 0x000fe20000000000 */
[----:B------:R-:W-:Y:S01]  /*2670*/  UMOV UR6, URZ ;  /* 0x000000ff00067c82 */ /* 0x000fe20008000000 */
[----:B------:R-:W-:-:S12]  /*2680*/  ULEA UR37, UR37, UR4, 0x18 ;  /* 0x0000000425257291 */ /* 0x000fd8000f8ec0ff */
.L_x_44:
[----:B------:R-:W-:Y:S02]  /*2690*/  LEA R0, R8, UR37, 0x3 ;  /* 0x0000002508007c11 */ /* 0x000fe4000f8e18ff */
[----:B------:R-:W-:-:S03]  /*26a0*/  SHF.L.U32 R5, R9, 0x1f, RZ ;  /* 0x0000001f09057819 */ /* 0x000fc600000006ff */
[----:B------:R-:W-:Y:S01]  /*26b0*/  VIADD R4, R0, 0x100 ;  /* 0x0000010000047836 */ /* 0x000fe20000000000 */
[----:B------:R-:W1:Y:S02]  /*26c0*/  SYNCS.PHASECHK.TRANS64.TRYWAIT P0, [R0+URZ+0xf0], R5 ;  /* 0x0000f005000075a7 */ /* 0x000e6400080011ff */
[----:B-1----:R-:W-:Y:S05]  /*26d0*/  @!P0 BRA `(.L_x_41) ;  /* 0x0000005c001c8947 */ /* 0x002fea0003800000 */
.L_x_141:
[----:B------:R-:W-:Y:S01]  /*26e0*/  ULEA UR5, UR6, UR37, 0x3 ;  /* 0x0000002506057291 */ /* 0x000fe2000f8e18ff */
[----:B------:R-:W-:Y:S02]  /*26f0*/  PRMT R4, RZ, 0x654, R4 ;  /* 0x00000654ff047816 */ /* 0x000fe40000000004 */
[----:B-1----:R-:W-:Y:S01]  /*2700*/  SHF.L.U32 R5, R12, 0x1f, RZ ;  /* 0x0000001f0c057819 */ /* 0x002fe200000006ff */
[----:B------:R-:W-:Y:S01]  /*2710*/  UIADD3 UR4, UPT, UPT, UR5, 0x90, URZ ;  /* 0x0000009005047890 */ /* 0x000fe2000fffe0ff */
[----:B------:R1:W-:Y:S05]  /*2720*/  SYNCS.ARRIVE.TRANS64.RED.A1T0 RZ, [R4+URZ], RZ ;  /* 0x000000ff04ff79a7 */ /* 0x0003ea00081004ff */
[----:B------:R-:W-:Y:S01]  /*2730*/  IMAD.U32 R7, RZ, RZ, UR4 ;  /* 0x00000004ff077e24 */ /* 0x000fe2000f8e00ff */
[----:B------:R-:W2:Y:S04]  /*2740*/  SYNCS.PHASECHK.TRANS64.TRYWAIT P0, [UR5+0xa0], R5 ;  /* 0x0000a005ff0075a7 */ /* 0x000ea80008001105 */
[----:B------:R-:W-:Y:S01]  /*2750*/  PRMT R6, R2, 0x654, R7 ;  /* 0x0000065402067816 */ /* 0x000fe20000000007 */
[----:B-1----:R-:W-:Y:S01]  /*2760*/  @!P2 IMAD.MOV.U32 R4, RZ, RZ, 0x10 ;  /* 0x00000010ff04a424 */ /* 0x002fe200078e00ff */
[----:B--2---:R-:W-:Y:S06]  /*2770*/  @!P0 BRA `(.L_x_42) ;  /* 0x0000005c00088947 */ /* 0x004fec0003800000 */
.L_x_143:
[----:B------:R-:W-:Y:S01]  /*2780*/  ULEA UR4, UR6, UR37, 0x4 ;  /* 0x0000002506047291 */ /* 0x000fe2000f8e20ff */
[----:B------:R-:W-:Y:S01]  /*2790*/  SEL R3, R6, R3, !P2 ;  /* 0x0000000306037207 */ /* 0x000fe20005000000 */
[----:B------:R-:W-:Y:S01]  /*27a0*/  UIADD3 UR5, UPT, UPT, UR5, 0x90, URZ ;  /* 0x0000009005057890 */ /* 0x000fe2000fffe0ff */
[----:B-1----:R-:W-:Y:S01]  /*27b0*/  LEA R0, R11, UR37, 0x3 ;  /* 0x000000250b007c11 */ /* 0x002fe2000f8e18ff */
[----:B------:R-:W-:Y:S01]  /*27c0*/  UIADD3 UR4, UPT, UPT, UR4, 0x120, URZ ;  /* 0x0000012004047890 */ /* 0x000fe2000fffe0ff */
[----:B------:R-:W-:Y:S01]  /*27d0*/  SHF.L.U32 R5, R10, 0x1f, RZ ;  /* 0x0000001f0a057819 */ /* 0x000fe200000006ff */
[----:B------:R1:W-:Y:S01]  /*27e0*/  @!P2 SYNCS.ARRIVE.TRANS64.RED RZ, [R3+URZ], R4 ;  /* 0x0000000403ffa9a7 */ /* 0x0003e200080004ff */
[----:B------:R-:W-:Y:S01]  /*27f0*/  UIADD3 UR6, UPT, UPT, UR6, 0x1, URZ ;  /* 0x0000000106067890 */ /* 0x000fe2000fffe0ff */
[----:B------:R-:W-:-:S03]  /*2800*/  VIADD R8, R8, 0x1 ;  /* 0x0000000108087836 */ /* 0x000fc60000000000 */
[----:B------:R-:W-:Y:S02]  /*2810*/  UISETP.NE.AND UP0, UPT, UR6, 0x2, UPT ;  /* 0x000000020600788c */ /* 0x000fe4000bf05270 */
[----:B------:R-:W-:Y:S06]  /*2820*/  UGETNEXTWORKID.BROADCAST [UR4], [UR5] ;  /* 0x00000000040073ca */ /* 0x000fec0008000100 */
[----:B------:R-:W-:Y:S01]  /*2830*/  USEL UR4, URZ, 0x1, UP0 ;  /* 0x00000001ff047887 */ /* 0x000fe20008000000 */
[----:B------:R-:W-:Y:S01]  /*2840*/  ISETP.NE.AND P0, PT, R8, 0x2, PT ;  /* 0x000000020800780c */ /* 0x000fe20003f05270 */
[----:B------:R-:W-:Y:S01]  /*2850*/  USEL UR6, UR6, URZ, UP0 ;  /* 0x000000ff06067287 */ /* 0x000fe20008000000 */
[----:B------:R-:W2:Y:S03]  /*2860*/  SYNCS.PHASECHK.TRANS64.TRYWAIT P1, [R0+URZ+0x90], R5 ;  /* 0x00009005000075a7 */ /* 0x000ea600080211ff */
[----:B------:R-:W-:Y:S01]  /*2870*/  LOP3.LUT R12, R12, UR4, RZ, 0x3c, !PT ;  /* 0x000000040c0c7c12 */ /* 0x000fe2000f8e3cff */
[----:B-12---:R-:W-:Y:S07]  /*2880*/  @!P1 BRA `(.L_x_43) ;  /* 0x0000005800dc9947 */ /* 0x006fee0003800000 */
.L_x_144:
[C---:B------:R-:W-:Y:S01]  /*2890*/  LEA R4, R11.reuse, UR37, 0x4 ;  /* 0x000000250b047c11 */ /* 0x040fe2000f8e20ff */
[----:B-1----:R-:W-:Y:S01]  /*28a0*/  VIADD R0, R0, 0xa0 ;  /* 0x000000a000007836 */ /* 0x002fe20000000000 */
[----:B------:R-:W-:Y:S01]  /*28b0*/  SEL R8, R8, RZ, P0 ;  /* 0x000000ff08087207 */ /* 0x000fe20000000000 */
[----:B------:R-:W-:-:S03]  /*28c0*/  VIADD R11, R11, 0x1 ;  /* 0x000000010b0b7836 */ /* 0x000fc60000000000 */
[----:B------:R-:W1:Y:S01]  /*28d0*/  LDS.128 R4, [R4+0x120] ;  /* 0x0001200004047984 */ /* 0x000e620000000c00 */
[----:B------:R-:W-:Y:S02]  /*28e0*/  PRMT R0, RZ, 0x654, R0 ;  /* 0x00000654ff007816 */ /* 0x000fe40000000000 */
[C---:B------:R-:W-:Y:S01]  /*28f0*/  ISETP.NE.AND P1, PT, R11.reuse, 0x2, PT ;  /* 0x000000020b00780c */ /* 0x040fe20003f25270 */
[----:B------:R-:W-:Y:S01]  /*2900*/  @!PT LDS RZ, [RZ] ;  /* 0x00000000fffff984 */ /* 0x000fe20000000800 */
[----:B------:R-:W-:Y:S01]  /*2910*/  @!PT LDS RZ, [RZ] ;  /* 0x00000000fffff984 */ /* 0x000fe20000000800 */
[----:B------:R-:W-:Y:S01]  /*2920*/  @!PT LDS RZ, [RZ] ;  /* 0x00000000fffff984 */ /* 0x000fe20000000800 */
[----:B------:R-:W-:Y:S01]  /*2930*/  @!PT LDS RZ, [RZ] ;  /* 0x00000000fffff984 */ /* 0x000fe20000000800 */
[----:B------:R2:W-:Y:S06]  /*2940*/  MEMBAR.ALL.CTA ;  /* 0x0000000000007992 */ /* 0x0005ec0000008000 */
[----:B--2---:R-:W2:Y:S01]  /*2950*/  FENCE.VIEW.ASYNC.S ;  /* 0x00000000000073c6 */ /* 0x004ea20000000000 */
[----:B------:R-:W-:Y:S01]  /*2960*/  SEL R11, R11, RZ, P1 ;  /* 0x000000ff0b0b7207 */ /* 0x000fe20000800000 */
[----:B--2---:R2:W-:Y:S01]  /*2970*/  SYNCS.ARRIVE.TRANS64.RED.A1T0 RZ, [R0+URZ], RZ ;  /* 0x000000ff00ff79a7 */ /* 0x0045e200081004ff */
[----:B-1----:R-:W-:-:S02]  /*2980*/  LOP3.LUT P3, RZ, R6, 0x1, RZ, 0xc0, !PT ;  /* 0x0000000106ff7812 */ /* 0x002fc4000786c0ff */
[----:B------:R-:W-:-:S04]  /*2990*/  SEL R5, RZ, 0x1, P1 ;  /* 0x00000001ff057807 */ /* 0x000fc80000800000 */
[----:B------:R-:W-:Y:S02]  /*29a0*/  LOP3.LUT R10, R10, R5, RZ, 0x3c, !PT ;  /* 0x000000050a0a7212 */ /* 0x000fe400078e3cff */
[----:B--2---:R-:W-:-:S04]  /*29b0*/  SEL R0, RZ, 0x1, P0 ;  /* 0x00000001ff007807 */ /* 0x004fc80000000000 */
[----:B------:R-:W-:Y:S01]  /*29c0*/  LOP3.LUT R9, R9, R0, RZ, 0x3c, !PT ;  /* 0x0000000009097212 */ /* 0x000fe200078e3cff */
[----:B------:R-:W-:Y:S06]  /*29d0*/  @P3 BRA `(.L_x_44) ;  /* 0xfffffffc002c3947 */ /* 0x000fec000383ffff */
[----:B------:R-:W-:Y:S01]  /*29e0*/  ULEA UR5, UR6, UR37, 0x3 ;  /* 0x0000002506057291 */ /* 0x000fe2000f8e18ff */
[----:B------:R-:W-:-:S08]  /*29f0*/  SHF.L.U32 R3, R12, 0x1f, RZ ;  /* 0x0000001f0c037819 */ /* 0x000fd000000006ff */
[----:B------:R-:W1:Y:S02]  /*2a00*/  SYNCS.PHASECHK.TRANS64 P0, [UR5+0xa0], R3 ;  /* 0x0000a003ff0075a7 */ /* 0x000e640008001005 */
[----:B-1----:R-:W-:Y:S05]  /*2a10*/  @P0 BRA `(.L_x_45) ;  /* 0x0000000000080947 */ /* 0x002fea0003800000 */
[----:B------:R-:W1:Y:S02]  /*2a20*/  SYNCS.PHASECHK.TRANS64.TRYWAIT P0, [UR5+0xa0], R3 ;  /* 0x0000a003ff0075a7 */ /* 0x000e640008001105 */
[----:B-1----:R-:W-:Y:S05]  /*2a30*/  @!P0 BRA `(.L_x_46) ;  /* 0x0000005800848947 */ /* 0x002fea0003800000 */
.L_x_45:
[----:B------:R-:W-:-:S04]  /*2a40*/  UIADD3 UR4, UPT, UPT, UR6, 0x1, URZ ;  /* 0x0000000106047890 */ /* 0x000fc8000fffe0ff */
[----:B------:R-:W-:-:S04]  /*2a50*/  UISETP.NE.AND UP0, UPT, UR4, 0x2, UPT ;  /* 0x000000020400788c */ /* 0x000fc8000bf05270 */
[----:B------:R-:W-:Y:S02]  /*2a60*/  USEL UR7, URZ, 0x1, UP0 ;  /* 0x00000001ff077887 */ /* 0x000fe40008000000 */
[----:B------:R-:W-:-:S04]  /*2a70*/  USEL UR4, UR4, URZ, UP0 ;  /* 0x000000ff04047287 */ /* 0x000fc80008000000 */
[----:B------:R-:W-:Y:S01]  /*2a80*/  ULEA UR4, UR4, UR37, 0x3 ;  /* 0x0000002504047291 */ /* 0x000fe2000f8e18ff */
[----:B-1----:R-:W-:-:S04]  /*2a90*/  LOP3.LUT R3, R12, UR7, RZ, 0x3c, !PT ;  /* 0x000000070c037c12 */ /* 0x002fc8000f8e3cff */
[----:B------:R-:W-:-:S04]  /*2aa0*/  SHF.L.U32 R0, R3, 0x1f, RZ ;  /* 0x0000001f03007819 */ /* 0x000fc800000006ff */
[----:B------:R-:W1:Y:S02]  /*2ab0*/  SYNCS.PHASECHK.TRANS64 P0, [UR4+0xa0], R0 ;  /* 0x0000a000ff0075a7 */ /* 0x000e640008001004 */
[----:B-1----:R-:W-:Y:S05]  /*2ac0*/  @P0 EXIT ;  /* 0x000000000000094d */ /* 0x002fea0003800000 */
[----:B------:R-:W-:Y:S02]  /*2ad0*/  SHF.L.U32 R3, R3, 0x1f, RZ ;  /* 0x0000001f03037819 */ /* 0x000fe400000006ff */
[----:B------:R-:W-:-:S07]  /*2ae0*/  MOV R0, UR4 ;  /* 0x0000000400007c02 */ /* 0x000fce0008000f00 */
.L_x_47:
[----:B-1----:R1:W2:Y:S02]  /*2af0*/  SYNCS.PHASECHK.TRANS64.TRYWAIT P0, [R0+URZ+0xa0], R3 ;  /* 0x0000a003000075a7 */ /* 0x0022a400080011ff */
[----:B--2---:R-:W-:Y:S05]  /*2b00*/  @!P0 NANOSLEEP.SYNCS 0x989680 ;  /* 0x009896800000895d */ /* 0x004fea0003900000 */
[----:B------:R-:W2:Y:S02]  /*2b10*/  @!P0 SYNCS.PHASECHK.TRANS64 P0, [R0+URZ+0xa0], R3 ;  /* 0x0000a003000085a7 */ /* 0x000ea400080010ff */
[----:B--2---:R-:W-:Y:S05]  /*2b20*/  @P0 EXIT ;  /* 0x000000000000094d */ /* 0x004fea0003800000 */
[----:B------:R-:W-:Y:S05]  /*2b30*/  BRA `(.L_x_47) ;  /* 0xfffffffc00ec7947 */ /* 0x000fea000383ffff */
.L_x_40:
[----:B------:R-:W-:-:S09]  /*2b40*/  UISETP.NE.AND UP1, UPT, UR8, URZ, UPT ;  /* 0x000000ff0800728c */ /* 0x000fd2000bf25270 */
[----:B------:R-:W-:Y:S05]  /*2b50*/  BRA.U UP1, `(.L_x_48) ;  /* 0x0000001101387547 */ /* 0x000fea000b800000 */
[----:B------:R-:W-:Y:S01]  /*2b60*/  UMOV UR4, 0x40 ;  /* 0x0000004000047882 */ /* 0x000fe20000000000 */
[----:B------:R-:W-:Y:S01]  /*2b70*/  NOP ;  /* 0x0000000000007918 */ /* 0x000fe20000000000 */
[----:B------:R-:W-:Y:S01]  /*2b80*/  ULEA UR4, UR37, UR4, 0x18 ;  /* 0x0000000425047291 */ /* 0x000fe2000f8ec0ff */
[----:B------:R-:W-:Y:S02]  /*2b90*/  UMOV UR5, 0x400 ;  /* 0x0000040000057882 */ /* 0x000fe40000000000 */
[----:B------:R-:W-:-:S06]  /*2ba0*/  ULEA UR37, UR37, UR5, 0x18 ;  /* 0x0000000525257291 */ /* 0x000fcc000f8ec0ff */
[----:B------:R-:W1:Y:S02]  /*2bb0*/  LDS.U8 R0, [UR4+0x1c] ;  /* 0x00001c04ff007984 */ /* 0x000e640008000000 */
[----:B-1----:R-:W-:-:S13]  /*2bc0*/  ISETP.NE.AND P0, PT, R0, RZ, PT ;  /* 0x000000ff0000720c */ /* 0x002fda0003f05270 */
[----:B------:R-:W-:Y:S05]  /*2bd0*/  @P0 BRA `(.L_x_49) ;  /* 0x0000000000580947 */ /* 0x000fea0003800000 */
[----:B------:R-:W-:-:S13]  /*2be0*/  ELECT P0, URZ, PT ;  /* 0x0000000000ff782f */ /* 0x000fda0003800000 */
[----:B------:R-:W-:Y:S05]  /*2bf0*/  @!P0 BRA `(.L_x_50) ;  /* 0x0000000000608947 */ /* 0x000fea0003800000 */
[----:B------:R-:W-:Y:S01]  /*2c00*/  UMOV UR5, 0x10 ;  /* 0x0000001000057882 */ /* 0x000fe20000000000 */
[----:B------:R-:W-:Y:S01]  /*2c10*/  HFMA2 R0, -RZ, RZ, 0, 5.9604644775390625e-08 ;  /* 0x00000001ff007431 */ /* 0x000fe200000001ff */
[----:B------:R-:W-:-:S03]  /*2c20*/  MOV R2, 0xffff ;  /* 0x0000ffff00027802 */ /* 0x000fc60000000f00 */
[----:B------:R-:W-:Y:S04]  /*2c30*/  DEPBAR.LE SB1, 0x36 ;  /* 0x00009d800000791a */ /* 0x000fe80000000000 */
[----:B------:R-:W1:Y:S02]  /*2c40*/  UTCATOMSWS.FIND_AND_SET.ALIGN UP0, UR5, UR5 ;  /* 0x00000005000575e3 */ /* 0x000e640008000800 */
[----:B-1----:R-:W-:Y:S01]  /*2c50*/  MOV R3, UR5 ;  /* 0x0000000500037c02 */ /* 0x002fe20008000f00 */
[----:B------:R-:W-:Y:S06]  /*2c60*/  BRA.U UP0, `(.L_x_51) ;  /* 0x0000000100187547 */ /* 0x000fec000b800000 */
.L_x_52:
[----:B------:R-:W-:Y:S05]  /*2c70*/  NANOSLEEP 0x64 ;  /* 0x000000640000795d */ /* 0x000fea0003800000 */
[----:B------:R-:W-:-:S05]  /*2c80*/  UMOV UR5, 0x10 ;  /* 0x0000001000057882 */ /* 0x000fca0000000000 */
[----:B------:R-:W-:Y:S04]  /*2c90*/  DEPBAR.LE SB1, 0x36 ;  /* 0x00009d800000791a */ /* 0x000fe80000000000 */
[----:B------:R-:W1:Y:S02]  /*2ca0*/  UTCATOMSWS.FIND_AND_SET.ALIGN UP0, UR5, UR5 ;  /* 0x00000005000575e3 */ /* 0x000e640008000800 */
[----:B-1----:R-:W-:Y:S01]  /*2cb0*/  MOV R3, UR5 ;  /* 0x0000000500037c02 */ /* 0x002fe20008000f00 */
[----:B------:R-:W-:Y:S05]  /*2cc0*/  BRA.U !UP0, `(.L_x_52) ;  /* 0xfffffffd08e87547 */ /* 0x000fea000b83ffff */
.L_x_51:
[-C--:B------:R-:W-:Y:S02]  /*2cd0*/  SHF.L.U32 R2, R2, R3.reuse, RZ ;  /* 0x0000000302027219 */ /* 0x080fe400000006ff */
[----:B------:R-:W-:Y:S01]  /*2ce0*/  SHF.L.U32 R0, R0, R3, RZ ;  /* 0x0000000300007219 */ /* 0x000fe200000006ff */
[----:B------:R-:W-:Y:S02]  /*2cf0*/  IMAD.SHL.U32 R3, R3, 0x20, RZ ;  /* 0x0000002003037824 */ /* 0x000fe400078e00ff */
[----:B------:R1:W-:Y:S04]  /*2d00*/  ATOMS.OR RZ, [UR4+0x14], R2 ;  /* 0x00001402ffff798c */ /* 0x0003e8000b000004 */
[----:B------:R1:W-:Y:S04]  /*2d10*/  ATOMS.OR RZ, [UR4+0x18], R0 ;  /* 0x00001800ffff798c */ /* 0x0003e8000b000004 */
[----:B------:R1:W-:Y:S01]  /*2d20*/  STS [UR37+0x140], R3 ;  /* 0x00014003ff007988 */ /* 0x0003e20008000825 */
[----:B------:R-:W-:Y:S05]  /*2d30*/  BRA `(.L_x_50) ;  /* 0x0000000000107947 */ /* 0x000fea0003800000 */
.L_x_49:
[----:B------:R-:W-:Y:S02]  /*2d40*/  MOV R0, 0xffffffff ;  /* 0xffffffff00007802 */ /* 0x000fe40000000f00 */
[----:B------:R-:W-:-:S03]  /*2d50*/  MOV R2, 0x2d80 ;  /* 0x00002d8000027802 */ /* 0x000fc60000000f00 */
[----:B------:R1:W-:Y:S04]  /*2d60*/  STS [UR37+0x140], R0 ;  /* 0x00014000ff007988 */ /* 0x0003e80008000825 */
[----:B-1-3-5:R-:W-:Y:S05]  /*2d70*/  CALL.REL.NOINC `($__internal_1_$__cuda_sm10x_tcgen05_guardrail_trap_phase_invalid_during_alloc) ;  /* 0x0000005c00cc7944 */ /* 0x02afea0003c00000 */
.L_x_50:
[----:B------:R-:W-:Y:S05]  /*2d80*/  WARPSYNC.ALL ;  /* 0x0000000000007948 */ /* 0x000fea0003800000 */
[----:B------:R-:W2:Y:S01]  /*2d90*/  S2UR UR5, SR_CgaCtaId ;  /* 0x00000000000579c3 */ /* 0x000ea20000008800 */
[----:B------:R-:W-:Y:S01]  /*2da0*/  UMOV UR4, 0x400 ;  /* 0x0000040000047882 */ /* 0x000fe20000000000 */
[----:B------:R-:W-:-:S06]  /*2db0*/  NOP ;  /* 0x0000000000007918 */ /* 0x000fcc0000000000 */
[----:B------:R-:W-:Y:S06]  /*2dc0*/  BAR.ARV 0x6, 0xa0 ;  /* 0x0182800000007b1d */ /* 0x000fec0000002000 */
[----:B------:R-:W4:Y:S01]  /*2dd0*/  LDCU UR7, c[0x0][0x38c] ;  /* 0x00007180ff0777ac */ /* 0x000f220008000800 */
[----:B------:R-:W-:Y:S01]  /*2de0*/  IMAD.MOV.U32 R11, RZ, RZ, 0x1 ;  /* 0x00000001ff0b7424 */ /* 0x000fe200078e00ff */
[----:B------:R-:W-:Y:S01]  /*2df0*/  CS2R R8, SRZ ;  /* 0x0000000000087805 */ /* 0x000fe2000001ff00 */
[----:B------:R-:W-:Y:S01]  /*2e00*/  IMAD.MOV.U32 R10, RZ, RZ, RZ ;  /* 0x000000ffff0a7224 */ /* 0x000fe200078e00ff */
[----:B------:R-:W3:Y:S01]  /*2e10*/  LDCU UR6, c[0x0][0x38c] ;  /* 0x00007180ff0677ac */ /* 0x000ee20008000800 */
[----:B------:R-:W-:Y:S01]  /*2e20*/  UMOV UR14, URZ ;  /* 0x000000ff000e7c82 */ /* 0x000fe20008000000 */
[----:B------:R-:W-:Y:S01]  /*2e30*/  UMOV UR13, URZ ;  /* 0x000000ff000d7c82 */ /* 0x000fe20008000000 */
[----:B--2---:R-:W-:Y:S01]  /*2e40*/  ULEA UR5, UR5, UR4, 0x18 ;  /* 0x0000000405057291 */ /* 0x004fe2000f8ec0ff */
[----:B------:R-:W-:Y:S01]  /*2e50*/  UMOV UR32, 0x0 ;  /* 0x0000000000207882 */ /* 0x000fe20000000000 */
[----:B------:R-:W-:-:S02]  /*2e60*/  UMOV UR33, 0x4218490 ;  /* 0x0421849000217882 */ /* 0x000fc40000000000 */
[----:B------:R-:W-:Y:S02]  /*2e70*/  UIADD3 UR9, UPT, UPT, UR5, 0x14400, URZ ;  /* 0x0001440005097890 */ /* 0x000fe4000fffe0ff */
[----:B------:R-:W-:Y:S02]  /*2e80*/  UIADD3 UR15, UPT, UPT, UR5, 0x4400, URZ ;  /* 0x00004400050f7890 */ /* 0x000fe4000fffe0ff */
[----:B----4-:R-:W-:Y:S01]  /*2e90*/  UIADD3 UR7, UPT, UPT, UR7, 0x7f, URZ ;  /* 0x0000007f07077890 */ /* 0x010fe2000fffe0ff */
[----:B-1----:R-:W1:Y:S01]  /*2ea0*/  LDS R0, [UR5+0x140] ;  /* 0x00014005ff007984 */ /* 0x002e620008000800 */
[----:B------:R-:W-:Y:S02]  /*2eb0*/  USHF.R.U32.HI UR9, URZ, 0x4, UR9 ;  /* 0x00000004ff097899 */ /* 0x000fe40008011609 */
[----:B------:R-:W-:Y:S02]  /*2ec0*/  USHF.R.S32.HI UR4, URZ, 0x1f, UR7 ;  /* 0x0000001fff047899 */ /* 0x000fe40008011407 */
[----:B------:R-:W-:-:S02]  /*2ed0*/  USHF.R.U32.HI UR15, URZ, 0x4, UR15 ;  /* 0x00000004ff0f7899 */ /* 0x000fc4000801160f */
[----:B------:R-:W-:Y:S02]  /*2ee0*/  ULEA.HI UR4, UR4, UR7, URZ, 0x7 ;  /* 0x0000000704047291 */ /* 0x000fe4000f8f38ff */
[----:B------:R-:W-:Y:S02]  /*2ef0*/  ULOP3.LUT UR9, UR9, 0x3fff, URZ, 0xc0, !UPT ;  /* 0x00003fff09097892 */ /* 0x000fe4000f8ec0ff */
[----:B------:R-:W-:Y:S01]  /*2f00*/  USHF.R.S32.HI UR4, URZ, 0x7, UR4 ;  /* 0x00000007ff047899 */ /* 0x000fe20008011404 */
[----:B------:R-:W-:Y:S01]  /*2f10*/  UMOV UR30, 0x0 ;  /* 0x00000000001e7882 */ /* 0x000fe20000000000 */
[----:B------:R-:W-:Y:S02]  /*2f20*/  UMOV UR31, 0x4218490 ;  /* 0x04218490001f7882 */ /* 0x000fe40000000000 */
[----:B------:R-:W-:Y:S01]  /*2f30*/  UISETP.LT.AND UP0, UPT, UR4, 0x1, UPT ;  /* 0x000000010400788c */ /* 0x000fe2000bf01270 */
[----:B------:R-:W-:Y:S01]  /*2f40*/  UMOV UR28, 0x0 ;  /* 0x00000000001c7882 */ /* 0x000fe20000000000 */
[----:B------:R-:W-:-:S02]  /*2f50*/  UMOV UR29, 0x4218490 ;  /* 0x04218490001d7882 */ /* 0x000fc40000000000 */
[----:B------:R-:W-:Y:S01]  /*2f60*/  USEL UR8, UR4, 0x1, !UP0 ;  /* 0x0000000104087887 */ /* 0x000fe2000c000000 */
[----:B------:R-:W-:Y:S01]  /*2f70*/  UMOV UR26, 0x0 ;  /* 0x00000000001a7882 */ /* 0x000fe20000000000 */
[----:B------:R-:W-:Y:S01]  /*2f80*/  UMOV UR27, 0x4218490 ;  /* 0x04218490001b7882 */ /* 0x000fe20000000000 */
[----:B------:R-:W-:Y:S01]  /*2f90*/  UMOV UR24, 0x0 ;  /* 0x0000000000187882 */ /* 0x000fe20000000000 */
[----:B------:R-:W-:Y:S01]  /*2fa0*/  UMOV UR25, 0x4218490 ;  /* 0x0421849000197882 */ /* 0x000fe20000000000 */
[----:B------:R-:W-:Y:S01]  /*2fb0*/  UMOV UR22, 0x0 ;  /* 0x0000000000167882 */ /* 0x000fe20000000000 */
[----:B------:R-:W-:Y:S01]  /*2fc0*/  UMOV UR23, 0x4218490 ;  /* 0x0421849000177882 */ /* 0x000fe20000000000 */
[----:B------:R-:W-:Y:S02]  /*2fd0*/  ULOP3.LUT UR15, UR15, 0x3fff, URZ, 0xc0, !UPT ;  /* 0x00003fff0f0f7892 */ /* 0x000fe4000f8ec0ff */
[----:B------:R-:W-:Y:S02]  /*2fe0*/  ULOP3.LUT UR9, UR9, 0x4000000, URZ, 0xfc, !UPT ;  /* 0x0400000009097892 */ /* 0x000fe4000f8efcff */
[----:B------:R-:W-:-:S02]  /*2ff0*/  UIADD3 UR8, UPT, UPT, -UR8, URZ, URZ ;  /* 0x000000ff08087290 */ /* 0x000fc4000fffe1ff */
[----:B---3--:R-:W-:Y:S01]  /*3000*/  UISETP.GE.AND UP3, UPT, UR6, 0x1, UPT ;  /* 0x000000010600788c */ /* 0x008fe2000bf66270 */
[----:B------:R-:W-:Y:S01]  /*3010*/  UMOV UR20, 0x0 ;  /* 0x0000000000147882 */ /* 0x000fe20000000000 */
[----:B------:R-:W-:Y:S01]  /*3020*/  UMOV UR21, 0x4218490 ;  /* 0x0421849000157882 */ /* 0x000fe20000000000 */
[----:B------:R-:W-:Y:S01]  /*3030*/  UMOV UR18, 0x0 ;  /* 0x0000000000127882 */ /* 0x000fe20000000000 */
[----:B------:R-:W-:Y:S01]  /*3040*/  UMOV UR19, 0x4218490 ;  /* 0x0421849000137882 */ /* 0x000fe20000000000 */
[----:B-1----:R-:W-:-:S15]  /*3050*/  R2UR UR16, R0 ;  /* 0x00000000001072ca */ /* 0x002fde00000e0000 */
.L_x_59:
[----:B------:R-:W-:Y:S02]  /*3060*/  LEA R0, R10, UR5, 0x3 ;  /* 0x000000050a007c11 */ /* 0x000fe4000f8e18ff */
[----:B------:R-:W-:Y:S02]  /*3070*/  SHF.L.U32 R5, R9, 0x1f, RZ ;  /* 0x0000001f09057819 */ /* 0x000fe400000006ff */
[----:B------:R-:W-:Y:S01]  /*3080*/  PLOP3.LUT P0, PT, PT, PT, UP3, 0x80, 0x8 ;  /* 0x000000000008781c */ /* 0x000fe20003f0f038 */
[----:B------:R-:W-:Y:S01]  /*3090*/  VIADD R3, R0, 0xa0 ;  /* 0x000000a000037836 */ /* 0x000fe20000000000 */
[----:B-1----:R-:W1:Y:S02]  /*30a0*/  SYNCS.PHASECHK.TRANS64.TRYWAIT P1, [R0+URZ+0x90], R5 ;  /* 0x00009005000075a7 */ /* 0x002e6400080211ff */
[----:B-1-3--:R-:W-:Y:S09]  /*30b0*/  @!P1 BRA `(.L_x_53) ;  /* 0x0000005000fc9947 */ /* 0x00aff20003800000 */
.L_x_146:
[----:B------:R-:W-:Y:S01]  /*30c0*/  LEA R4, R10, UR5, 0x4 ;  /* 0x000000050a047c11 */ /* 0x000fe2000f8e20ff */
[----:B------:R-:W-:Y:S01]  /*30d0*/  @UP3 ULEA UR7, UR13, UR5, 0x3 ;  /* 0x000000050d073291 */ /* 0x000fe2000f8e18ff */
[----:B------:R-:W-:Y:S01]  /*30e0*/  PLOP3.LUT P2, PT, PT, PT, PT, 0x80, 0x8 ;  /* 0x000000000008781c */ /* 0x000fe20003f4f070 */
[----:B------:R-:W-:Y:S01]  /*30f0*/  ULEA UR6, UR14, UR5, 0x3 ;  /* 0x000000050e067291 */ /* 0x000fe2000f8e18ff */
[----:B------:R-:W-:Y:S01]  /*3100*/  PRMT R3, RZ, 0x654, R3 ;  /* 0x00000654ff037816 */ /* 0x000fe20000000003 */
[----:B------:R-:W-:Y:S01]  /*3110*/  ULEA.HI UR10, UR14, UR14, URZ, 0x1 ;  /* 0x0000000e0e0a7291 */ /* 0x000fe2000f8f08ff */
[----:B-1----:R-:W1:Y:S01]  /*3120*/  LDS.128 R4, [R4+0x120] ;  /* 0x0001200004047984 */ /* 0x002e620000000c00 */
[----:B------:R-:W-:Y:S02]  /*3130*/  @P0 SHF.L.U32 R2, R8, 0x1f, RZ ;  /* 0x0000001f08020819 */ /* 0x000fe400000006ff */
[----:B------:R-:W-:Y:S01]  /*3140*/  SHF.L.U32 R0, R11, 0x1f, RZ ;  /* 0x0000001f0b007819 */ /* 0x000fe200000006ff */
[----:B------:R-:W-:Y:S01]  /*3150*/  @!PT LDS RZ, [RZ] ;  /* 0x00000000fffff984 */ /* 0x000fe20000000800 */
[----:B------:R-:W-:Y:S01]  /*3160*/  @!PT LDS RZ, [RZ] ;  /* 0x00000000fffff984 */ /* 0x000fe20000000800 */
[----:B------:R-:W-:Y:S01]  /*3170*/  @!PT LDS RZ, [RZ] ;  /* 0x00000000fffff984 */ /* 0x000fe20000000800 */
[----:B------:R-:W-:Y:S01]  /*3180*/  @!PT LDS RZ, [RZ] ;  /* 0x00000000fffff984 */ /* 0x000fe20000000800 */
[----:B------:R2:W-:Y:S06]  /*3190*/  MEMBAR.ALL.CTA ;  /* 0x0000000000007992 */ /* 0x0005ec0000008000 */
[----:B--2---:R-:W2:Y:S02]  /*31a0*/  FENCE.VIEW.ASYNC.S ;  /* 0x00000000000073c6 */ /* 0x004ea40000000000 */
[----:B--2---:R2:W-:Y:S01]  /*31b0*/  SYNCS.ARRIVE.TRANS64.RED.A1T0 RZ, [R3+URZ], RZ ;  /* 0x000000ff03ff79a7 */ /* 0x0045e200081004ff */
[----:B------:R2:W3:Y:S01]  /*31c0*/  @P0 SYNCS.PHASECHK.TRANS64.TRYWAIT P2, [UR7], R2 ;  /* 0x00000002ff0005a7 */ /* 0x0004e20008041107 */
[----:B------:R-:W-:-:S02]  /*31d0*/  USHF.L.U32 UR7, UR10, 0x6, URZ ;  /* 0x000000060a077899 */ /* 0x000fc400080006ff */
[----:B------:R-:W-:Y:S01]  /*31e0*/  ULOP3.LUT UR10, UR10, 0xffe, URZ, 0xc0, !UPT ;  /* 0x00000ffe0a0a7892 */ /* 0x000fe2000f8ec0ff */
[----:B-1----:R-:W-:Y:S01]  /*31f0*/  LOP3.LUT P1, RZ, R6, 0x1, RZ, 0xc0, !PT ;  /* 0x0000000106ff7812 */ /* 0x002fe2000782c0ff */
[----:B------:R-:W-:Y:S02]  /*3200*/  ULOP3.LUT UR7, UR7, 0xffffff80, URZ, 0xc0, !UPT ;  /* 0xffffff8007077892 */ /* 0x000fe4000f8ec0ff */
[----:B------:R-:W-:Y:S02]  /*3210*/  UIADD3 UR10, UPT, UPT, -UR10, UR14, URZ ;  /* 0x0000000e0a0a7290 */ /* 0x000fe4000fffe1ff */
[----:B------:R-:W-:-:S04]  /*3220*/  UIADD3 UR7, UPT, UPT, UR16, UR7, URZ ;  /* 0x0000000710077290 */ /* 0x000fc8000fffe0ff */
[----:B------:R-:W-:Y:S01]  /*3230*/  ULEA UR7, UR10, UR7, 0x14 ;  /* 0x000000070a077291 */ /* 0x000fe2000f8ea0ff */
[----:B------:R-:W1:Y:S02]  /*3240*/  SYNCS.PHASECHK.TRANS64.TRYWAIT P0, [UR6+0xd0], R0 ;  /* 0x0000d000ff0075a7 */ /* 0x000e640008001106 */
[----:B-123--:R-:W-:Y:S09]  /*3250*/  @!P0 BRA `(.L_x_54) ;  /* 0x0000005000a88947 */ /* 0x00eff20003800000 */
.L_x_148:
[----:B------:R-:W-:Y:S01]  /*3260*/  IADD3 R10, PT, PT, R10, 0x1, RZ ;  /* 0x000000010a0a7810 */ /* 0x000fe20007ffe0ff */
[----:B------:R-:W-:Y:S06]  /*3270*/  BRA.U !UP3, `(.L_x_55) ;  /* 0x000000050b107547 */ /* 0x000fec000b800000 */
[----:B------:R-:W-:Y:S01]  /*3280*/  UPLOP3.LUT UP4, UPT, UPT, UPT, UPT, 0x40, 0x4 ;  /* 0x000000000004789c */ /* 0x000fe20003f8e870 */
[----:B------:R-:W-:Y:S01]  /*3290*/  UMOV UR12, UR8 ;  /* 0x00000008000c7c82 */ /* 0x000fe20008000000 */
[----:B------:R-:W-:Y:S01]  /*32a0*/  UMOV UR11, UR4 ;  /* 0x00000004000b7c82 */ /* 0x000fe20008000000 */
[----:B------:R-:W-:-:S08]  /*32b0*/  UMOV UR17, UR13 ;  /* 0x0000000d00117c82 */ /* 0x000fd00008000000 */
.L_x_58:
[----:B------:R-:W-:Y:S02]  /*32c0*/  UIADD3 UR12, UPT, UPT, UR12, 0x1, URZ ;  /* 0x000000010c0c7890 */ /* 0x000fe4000fffe0ff */
[----:B--2---:R-:W-:Y:S02]  /*32d0*/  ULEA UR10, UR17, UR5, 0x3 ;  /* 0x00000005110a7291 */ /* 0x004fe4000f8e18ff */
[----:B------:R-:W-:Y:S01]  /*32e0*/  UISETP.NE.AND UP0, UPT, UR12, URZ, UPT ;  /* 0x000000ff0c00728c */ /* 0x000fe2000bf05270 */
[----:B---3--:R-:W-:Y:S10]  /*32f0*/  @P2 BRA `(.L_x_56) ;  /* 0x00000000000c2947 */ /* 0x008ff40003800000 */
[----:B-1----:R-:W-:Y:S04]  /*3300*/  SHF.L.U32 R3, R8, 0x1f, RZ ;  /* 0x0000001f08037819 */ /* 0x002fe800000006ff */
[----:B------:R-:W1:Y:S02]  /*3310*/  SYNCS.PHASECHK.TRANS64.TRYWAIT P0, [UR10], R3 ;  /* 0x00000003ff0075a7 */ /* 0x000e64000800110a */
[----:B-1----:R-:W-:Y:S05]  /*3320*/  @!P0 BRA `(.L_x_57) ;  /* 0x00000050008c8947 */ /* 0x002fea0003800000 */
.L_x_56:
[----:B------:R-:W-:Y:S01]  /*3330*/  UISETP.NE.AND UP1, UPT, UR11, 0x1, UPT ;  /* 0x000000010b00788c */ /* 0x000fe2000bf25270 */
[----:B------:R-:W-:Y:S01]  /*3340*/  PLOP3.LUT P2, PT, PT, PT, PT, 0x80, 0x8 ;  /* 0x000000000008781c */ /* 0x000fe20003f4f070 */
[----:B------:R-:W-:Y:S02]  /*3350*/  UIADD3 UR13, UPT, UPT, UR17, 0x1, URZ ;  /* 0x00000001110d7890 */ /* 0x000fe4000fffe0ff */
[----:B------:R-:W-:Y:S02]  /*3360*/  ULEA UR64, UR17, UR15, 0xa ;  /* 0x0000000f11407291 */ /* 0x000fe4000f8e50ff */
[----:B------:R-:W-:Y:S01]  /*3370*/  UISETP.NE.AND UP2, UPT, UR13, 0x4, UPT ;  /* 0x000000040d00788c */ /* 0x000fe2000bf45270 */
[----:B------:R-:W-:Y:S01]  /*3380*/  PLOP3.LUT P0, PT, PT, PT, UP1, 0x80, 0x8 ;  /* 0x000000000008781c */ /* 0x000fe20003f0f018 */
[----:B------:R-:W-:Y:S02]  /*3390*/  ULEA UR62, UR17, UR9, 0xb ;  /* 0x00000009113e7291 */ /* 0x000fe4000f8e58ff */
[----:B------:R-:W-:Y:S02]  /*33a0*/  USEL UR35, URZ, 0x1, UP2 ;  /* 0x00000001ff237887 */ /* 0x000fe40009000000 */
[----:B------:R-:W-:Y:S02]  /*33b0*/  USEL UR13, UR13, URZ, UP2 ;  /* 0x000000ff0d0d7287 */ /* 0x000fe40009000000 */
[----:B------:R-:W-:Y:S02]  /*33c0*/  UIADD3 UR60, UPT, UPT, UR64, 0x80, URZ ;  /* 0x00000080403c7890 */ /* 0x000fe4000fffe0ff */
[----:B------:R-:W-:Y:S01]  /*33d0*/  @UP1 ULEA UR34, UR13, UR5, 0x3 ;  /* 0x000000050d221291 */ /* 0x000fe2000f8e18ff */
[----:B------:R-:W-:Y:S01]  /*33e0*/  LOP3.LUT R8, R8, UR35, RZ, 0x3c, !PT ;  /* 0x0000002308087c12 */ /* 0x000fe2000f8e3cff */
[----:B------:R-:W-:Y:S02]  /*33f0*/  UIADD3 UR58, UPT, UPT, UR62, 0x80, URZ ;  /* 0x000000803e3a7890 */ /* 0x000fe4000fffe0ff */
[----:B------:R-:W-:Y:S01]  /*3400*/  UIADD3 UR56, UPT, UPT, UR64, 0x100, URZ ;  /* 0x0000010040387890 */ /* 0x000fe2000fffe0ff */
[----:B-1----:R-:W-:Y:S01]  /*3410*/  @P0 SHF.L.U32 R0, R8, 0x1f, RZ ;  /* 0x0000001f08000819 */ /* 0x002fe200000006ff */
[----:B------:R-:W-:Y:S02]  /*3420*/  UIADD3 UR54, UPT, UPT, UR62, 0x100, URZ ;  /* 0x000001003e367890 */ /* 0x000fe4000fffe0ff */
[----:B------:R-:W-:Y:S01]  /*3430*/  UIADD3 UR52, UPT, UPT, UR64, 0x180, URZ ;  /* 0x0000018040347890 */ /* 0x000fe2000fffe0ff */
[----:B------:R2:W3:Y:S01]  /*3440*/  @P0 SYNCS.PHASECHK.TRANS64.TRYWAIT P2, [UR34], R0 ;  /* 0x00000000ff0005a7 */ /* 0x0004e20008041122 */
[----:B------:R-:W-:Y:S02]  /*3450*/  UIADD3 UR50, UPT, UPT, UR62, 0x180, URZ ;  /* 0x000001803e327890 */ /* 0x000fe4000fffe0ff */
        /* <DEDUP_REMOVED lines=9> */
[----:B------:R-:W-:Y:S01]  /*34f0*/  UIADD3 UR11, UPT, UPT, UR11, -0x1, URZ ;  /* 0xffffffff0b0b7890 */ /* 0x000fe2000fffe0ff */
[----:B------:R-:W-:Y:S01]  /*3500*/  UMOV UR65, 0x40004040 ;  /* 0x4000404000417882 */ /* 0x000fe20000000000 */
[----:B------:R-:W-:Y:S01]  /*3510*/  UMOV UR63, 0x40004040 ;  /* 0x40004040003f7882 */ /* 0x000fe20000000000 */
[----:B------:R-:W-:Y:S01]  /*3520*/  UMOV UR61, 0x40004040 ;  /* 0x40004040003d7882 */ /* 0x000fe20000000000 */
[----:B------:R2:W-:Y:S01]  /*3530*/  UTCHMMA gdesc[UR64], gdesc[UR62], tmem[UR7], tmem[UR32], idesc[UR33], UP4 ;  /* 0x00ff203e400075ea */ /* 0x0005e2000a000007 */
[----:B------:R-:W-:Y:S01]  /*3540*/  UPLOP3.LUT UP4, UPT, UPT, UPT, UPT, 0x80, 0x8 ;  /* 0x000000000008789c */ /* 0x000fe20003f8f070 */
[----:B------:R-:W-:Y:S01]  /*3550*/  UMOV UR59, 0x40004040 ;  /* 0x40004040003b7882 */ /* 0x000fe20000000000 */
[----:B------:R-:W-:Y:S01]  /*3560*/  UMOV UR57, 0x40004040 ;  /* 0x4000404000397882 */ /* 0x000fe20000000000 */
[----:B------:R2:W-:Y:S01]  /*3570*/  UTCHMMA gdesc[UR60], gdesc[UR58], tmem[UR7], tmem[UR30], idesc[UR31], UPT ;  /* 0x00ff1e3a3c0075ea */ /* 0x0005e2000b800007 */
        /* <DEDUP_REMOVED lines=14> */
[----:B------:R-:W-:Y:S01]  /*3660*/  UMOV UR35, 0x40004040 ;  /* 0x4000404000237882 */ /* 0x000fe20000000000 */
[----:B------:R2:W-:Y:S01]  /*3670*/  UTCHMMA gdesc[UR40], gdesc[UR38], tmem[UR7], tmem[UR20], idesc[UR21], UPT ;  /* 0x00ff1426280075ea */ /* 0x0005e2000b800007 */
[----:B------:R2:W-:Y:S01]  /*3680*/  UTCHMMA gdesc[UR36], gdesc[UR34], tmem[UR7], tmem[UR18], idesc[UR19], UPT ;  /* 0x00ff1222240075ea */ /* 0x0005e2000b800007 */
[----:B------:R2:W-:Y:S01]  /*3690*/  UTCBAR [UR10], URZ ;  /* 0x000000ff0a0073e9 */ /* 0x0005e200080000ff */
[----:B------:R-:W-:Y:S01]  /*36a0*/  UMOV UR17, UR13 ;  /* 0x0000000d00117c82 */ /* 0x000fe20008000000 */
[----:B------:R-:W-:Y:S05]  /*36b0*/  BRA.U UP0, `(.L_x_58) ;  /* 0xfffffffd00007547 */ /* 0x000fea000b83ffff */
.L_x_55:
[----:B------:R-:W-:Y:S01]  /*36c0*/  UIADD3 UR14, UPT, UPT, UR14, 0x1, URZ ;  /* 0x000000010e0e7890 */ /* 0x000fe2000fffe0ff */
[C---:B------:R-:W-:Y:S01]  /*36d0*/  ISETP.NE.AND P0, PT, R10.reuse, 0x2, PT ;  /* 0x000000020a00780c */ /* 0x040fe20003f05270 */
[----:B--2---:R-:W-:Y:S02]  /*36e0*/  UIADD3 UR7, UPT, UPT, UR6, 0xb0, URZ ;  /* 0x000000b006077890 */ /* 0x004fe4000fffe0ff */
[----:B------:R-:W-:Y:S01]  /*36f0*/  UISETP.NE.AND UP0, UPT, UR14, 0x4, UPT ;  /* 0x000000040e00788c */ /* 0x000fe2000bf05270 */
[----:B-1----:R-:W-:Y:S02]  /*3700*/  SEL R0, RZ, 0x1, P0 ;  /* 0x00000001ff007807 */ /* 0x002fe40000000000 */
[----:B------:R-:W-:Y:S01]  /*3710*/  SEL R10, R10, RZ, P0 ;  /* 0x000000ff0a0a7207 */ /* 0x000fe20000000000 */
[----:B------:R-:W-:Y:S01]  /*3720*/  USEL UR6, URZ, 0x1, UP0 ;  /* 0x00000001ff067887 */ /* 0x000fe20008000000 */
[----:B------:R-:W-:Y:S01]  /*3730*/  LOP3.LUT R9, R9, R0, RZ, 0x3c, !PT ;  /* 0x0000000009097212 */ /* 0x000fe200078e3cff */
[----:B------:R-:W-:Y:S01]  /*3740*/  USEL UR14, UR14, URZ, UP0 ;  /* 0x000000ff0e0e7287 */ /* 0x000fe20008000000 */
[----:B------:R1:W-:Y:S03]  /*3750*/  UTCBAR [UR7], URZ ;  /* 0x000000ff070073e9 */ /* 0x0003e600080000ff */
[----:B------:R-:W-:Y:S01]  /*3760*/  LOP3.LUT R11, R11, UR6, RZ, 0x3c, !PT ;  /* 0x000000060b0b7c12 */ /* 0x000fe2000f8e3cff */
[----:B------:R-:W-:Y:S07]  /*3770*/  @P1 BRA `(.L_x_59) ;  /* 0xfffffff800381947 */ /* 0x000fee000383ffff */
[----:B------:R-:W2:Y:S01]  /*3780*/  S2UR UR4, SR_CgaCtaId ;  /* 0x00000000000479c3 */ /* 0x000ea20000008800 */
[----:B------:R-:W-:Y:S01]  /*3790*/  ELECT P0, URZ, PT ;  /* 0x0000000000ff782f */ /* 0x000fe20003800000 */
[----:B------:R-:W-:Y:S01]  /*37a0*/  IMAD.MOV.U32 R0, RZ, RZ, 0x1 ;  /* 0x00000001ff007424 */ /* 0x000fe200078e00ff */
[----:B------:R-:W-:Y:S01]  /*37b0*/  UIADD3 UR5, UPT, UPT, UR5, 0xd0, URZ ;  /* 0x000000d005057890 */ /* 0x000fe2000fffe0ff */
[----:B------:R-:W-:Y:S01]  /*37c0*/  SHF.L.U32 R3, R11, 0x1f, RZ ;  /* 0x0000001f0b037819 */ /* 0x000fe200000006ff */
[----:B------:R-:W-:-:S03]  /*37d0*/  UMOV UR6, 0x40 ;  /* 0x0000004000067882 */ /* 0x000fc60000000000 */
[----:B------:R-:W-:Y:S01]  /*37e0*/  UVIRTCOUNT.DEALLOC.SMPOOL 0x80 ;  /* 0x000000800000784c */ /* 0x000fe20000000000 */
[----:B--2---:R-:W-:Y:S02]  /*37f0*/  ULEA UR4, UR4, UR6, 0x18 ;  /* 0x0000000604047291 */ /* 0x004fe4000f8ec0ff */
[----:B------:R-:W-:-:S07]  /*3800*/  ULEA UR6, UR14, UR5, 0x3 ;  /* 0x000000050e067291 */ /* 0x000fce000f8e18ff */
[----:B------:R2:W-:Y:S02]  /*3810*/  @P0 STS.U8 [UR4+0x1c], R0 ;  /* 0x00001c00ff000988 */ /* 0x0005e40008000004 */
[----:B------:R-:W4:Y:S02]  /*3820*/  SYNCS.PHASECHK.TRANS64.TRYWAIT P0, [UR6], R3 ;  /* 0x00000003ff0075a7 */ /* 0x000f240008001106 */
[----:B--2-4-:R-:W-:Y:S05]  /*3830*/  @!P0 BRA `(.L_x_60) ;  /* 0x0000004c00608947 */ /* 0x014fea0003800000 */
.L_x_151:
[----:B-1----:R-:W-:-:S04]  /*3840*/  UIADD3 UR7, UPT, UPT, UR14, 0x1, URZ ;  /* 0x000000010e077890 */ /* 0x002fc8000fffe0ff */
[----:B------:R-:W-:-:S04]  /*3850*/  UISETP.NE.AND UP0, UPT, UR7, 0x4, UPT ;  /* 0x000000040700788c */ /* 0x000fc8000bf05270 */
[----:B------:R-:W-:Y:S02]  /*3860*/  USEL UR8, URZ, 0x1, UP0 ;  /* 0x00000001ff087887 */ /* 0x000fe40008000000 */
[----:B------:R-:W-:-:S04]  /*3870*/  USEL UR7, UR7, URZ, UP0 ;  /* 0x000000ff07077287 */ /* 0x000fc80008000000 */
[----:B------:R-:W-:Y:S01]  /*3880*/  ULEA UR6, UR7, UR5, 0x3 ;  /* 0x0000000507067291 */ /* 0x000fe2000f8e18ff */
[----:B------:R-:W-:-:S04]  /*3890*/  LOP3.LUT R2, R11, UR8, RZ, 0x3c, !PT ;  /* 0x000000080b027c12 */ /* 0x000fc8000f8e3cff */
[----:B--2---:R-:W-:-:S04]  /*38a0*/  SHF.L.U32 R3, R2, 0x1f, RZ ;  /* 0x0000001f02037819 */ /* 0x004fc800000006ff */
[----:B------:R-:W1:Y:S02]  /*38b0*/  SYNCS.PHASECHK.TRANS64.TRYWAIT P0, [UR6], R3 ;  /* 0x00000003ff0075a7 */ /* 0x000e640008001106 */
[----:B-1----:R-:W-:Y:S05]  /*38c0*/  @!P0 BRA `(.L_x_61) ;  /* 0x0000004c00548947 */ /* 0x002fea0003800000 */
.L_x_153:
        /* <DEDUP_REMOVED lines=9> */
.L_x_155:
[----:B------:R-:W-:-:S04]  /*3960*/  UIADD3 UR7, UPT, UPT, UR7, 0x1, URZ ;  /* 0x0000000107077890 */ /* 0x000fc8000fffe0ff */
[----:B------:R-:W-:-:S04]  /*3970*/  UISETP.NE.AND UP0, UPT, UR7, 0x4, UPT ;  /* 0x000000040700788c */ /* 0x000fc8000bf05270 */
[----:B------:R-:W-:Y:S02]  /*3980*/  USEL UR6, URZ, 0x1, UP0 ;  /* 0x00000001ff067887 */ /* 0x000fe40008000000 */
[----:B------:R-:W-:-:S04]  /*3990*/  USEL UR7, UR7, URZ, UP0 ;  /* 0x000000ff07077287 */ /* 0x000fc80008000000 */
[----:B------:R-:W-:Y:S01]  /*39a0*/  ULEA UR7, UR7, UR5, 0x3 ;  /* 0x0000000507077291 */ /* 0x000fe2000f8e18ff */
[----:B-1----:R-:W-:-:S04]  /*39b0*/  LOP3.LUT R3, R2, UR6, RZ, 0x3c, !PT ;  /* 0x0000000602037c12 */ /* 0x002fc8000f8e3cff */
[----:B------:R-:W-:-:S04]  /*39c0*/  SHF.L.U32 R3, R3, 0x1f, RZ ;  /* 0x0000001f03037819 */ /* 0x000fc800000006ff */
[----:B------:R-:W1:Y:S02]  /*39d0*/  SYNCS.PHASECHK.TRANS64.TRYWAIT P0, [UR7], R3 ;  /* 0x00000003ff0075a7 */ /* 0x000e640008001107 */
[----:B-1----:R-:W-:Y:S05]  /*39e0*/  @!P0 BRA `(.L_x_63) ;  /* 0x0000004c003c8947 */ /* 0x002fea0003800000 */
.L_x_157:
[----:B------:R-:W-:Y:S01]  /*39f0*/  NOP ;  /* 0x0000000000007918 */ /* 0x000fe20000000000 */
[----:B-1----:R-:W1:Y:S01]  /*3a00*/  LDS R0, [UR4+0x14] ;  /* 0x00001404ff007984 */ /* 0x002e620008000800 */
[----:B------:R-:W-:Y:S01]  /*3a10*/  ULOP3.LUT UR6, UR16, 0xffff, URZ, 0xc0, !UPT ;  /* 0x0000ffff10067892 */ /* 0x000fe2000f8ec0ff */
[----:B------:R-:W-:Y:S01]  /*3a20*/  UMOV UR8, 0xffff ;  /* 0x0000ffff00087882 */ /* 0x000fe20000000000 */
[----:B------:R-:W-:Y:S02]  /*3a30*/  UMOV UR5, 0x1 ;  /* 0x0000000100057882 */ /* 0x000fe40000000000 */
[----:B------:R-:W-:-:S04]  /*3a40*/  USHF.R.U32.HI UR6, URZ, 0x5, UR6 ;  /* 0x00000005ff067899 */ /* 0x000fc80008011606 */
[----:B------:R-:W-:Y:S02]  /*3a50*/  USHF.L.U32 UR8, UR8, UR6, URZ ;  /* 0x0000000608087299 */ /* 0x000fe400080006ff */
[----:B------:R-:W-:-:S04]  /*3a60*/  USHF.L.U32 UR5, UR5, UR6, URZ ;  /* 0x0000000605057299 */ /* 0x000fc800080006ff */
[----:B-1----:R-:W-:-:S04]  /*3a70*/  LOP3.LUT R0, R0, UR8, RZ, 0xc0, !PT ;  /* 0x0000000800007c12 */ /* 0x002fc8000f8ec0ff */
[----:B------:R-:W-:-:S13]  /*3a80*/  ISETP.NE.AND P0, PT, R0, UR8, PT ;  /* 0x0000000800007c0c */ /* 0x000fda000bf05270 */
[----:B------:R-:W-:Y:S05]  /*3a90*/  @P0 BRA `(.L_x_64) ;  /* 0x0000000000580947 */ /* 0x000fea0003800000 */
[----:B------:R-:W1:Y:S02]  /*3aa0*/  LDS R0, [UR4+0x18] ;  /* 0x00001804ff007984 */ /* 0x000e640008000800 */
[----:B-1----:R-:W-:-:S04]  /*3ab0*/  LOP3.LUT R0, R0, UR5, RZ, 0xc0, !PT ;  /* 0x0000000500007c12 */ /* 0x002fc8000f8ec0ff */
[----:B------:R-:W-:-:S13]  /*3ac0*/  ISETP.NE.AND P0, PT, R0, UR5, PT ;  /* 0x0000000500007c0c */ /* 0x000fda000bf05270 */
[----:B------:R-:W-:Y:S05]  /*3ad0*/  @P0 BRA `(.L_x_65) ;  /* 0x00000000003c0947 */ /* 0x000fea0003800000 */
[----:B------:R-:W1:Y:S01]  /*3ae0*/  S2R R2, SR_LANEID ;  /* 0x0000000000027919 */ /* 0x000e620000000000 */
[----:B------:R-:W-:Y:S01]  /*3af0*/  ULOP3.LUT UR8, URZ, UR8, URZ, 0x33, !UPT ;  /* 0x00000008ff087292 */ /* 0x000fe2000f8e33ff */
[----:B------:R-:W-:Y:S01]  /*3b00*/  LOP3.LUT R4, RZ, UR5, RZ, 0x33, !PT ;  /* 0x00000005ff047c12 */ /* 0x000fe2000f8e33ff */
[----:B------:R-:W-:Y:S02]  /*3b10*/  VOTEU.ANY UR7, UPT, PT ;  /* 0x0000000000077886 */ /* 0x000fe400038e0100 */
[----:B------:R-:W-:Y:S01]  /*3b20*/  UFLO.U32 UR7, UR7 ;  /* 0x00000007000772bd */ /* 0x000fe200080e0000 */
[----:B------:R-:W2:Y:S01]  /*3b30*/  REDUX UR5, R4 ;  /* 0x00000000040573c4 */ /* 0x000ea20000000000 */
[----:B------:R-:W-:-:S06]  /*3b40*/  IMAD.U32 R0, RZ, RZ, UR8 ;  /* 0x00000008ff007e24 */ /* 0x000fcc000f8e00ff */
[----:B------:R4:W-:Y:S01]  /*3b50*/  UTCATOMSWS.AND URZ, UR8 ;  /* 0x0000000800ff79e3 */ /* 0x0009e20008000000 */
[----:B------:R-:W3:Y:S01]  /*3b60*/  REDUX UR6, R0 ;  /* 0x00000000000673c4 */ /* 0x000ee20000000000 */
[----:B-1----:R-:W-:Y:S01]  /*3b70*/  ISETP.EQ.U32.AND P0, PT, R2, UR7, PT ;  /* 0x0000000702007c0c */ /* 0x002fe2000bf02070 */
[----:B--2---:R-:W-:Y:S01]  /*3b80*/  IMAD.U32 R2, RZ, RZ, UR5 ;  /* 0x00000005ff027e24 */ /* 0x004fe2000f8e00ff */
[----:B---3--:R-:W-:-:S11]  /*3b90*/  MOV R3, UR6 ;  /* 0x0000000600037c02 */ /* 0x008fd60008000f00 */
[----:B------:R4:W-:Y:S04]  /*3ba0*/  @P0 ATOMS.AND RZ, [UR4+0x14], R3 ;  /* 0x00001403ffff098c */ /* 0x0009e8000a800004 */
[----:B------:R4:W-:Y:S01]  /*3bb0*/  @P0 ATOMS.AND RZ, [UR4+0x18], R2 ;  /* 0x00001802ffff098c */ /* 0x0009e2000a800004 */
[----:B------:R-:W-:Y:S05]  /*3bc0*/  BRA `(.L_x_66) ;  /* 0x0000000000147947 */ /* 0x000fea0003800000 */
.L_x_65:
[----:B------:R-:W-:Y:S02]  /*3bd0*/  MOV R2, 0x3bf0 ;  /* 0x00003bf000027802 */ /* 0x000fe40000000f00 */
[----:B---3-5:R-:W-:Y:S05]  /*3be0*/  CALL.REL.NOINC `($__internal_0_$__cuda_sm10x_tcgen05_guardrail_trap_col_being_dealloced_not_returned_by_alloc) ;  /* 0x0000005000247944 */ /* 0x028fea0003c00000 */
[----:B------:R-:W-:Y:S05]  /*3bf0*/  BRA `(.L_x_66) ;  /* 0x0000000000087947 */ /* 0x000fea0003800000 */
.L_x_64:
[----:B------:R-:W-:Y:S02]  /*3c00*/  MOV R2, 0x3c20 ;  /* 0x00003c2000027802 */ /* 0x000fe40000000f00 */
[----:B---3-5:R-:W-:Y:S05]  /*3c10*/  CALL.REL.NOINC `($__internal_2_$__cuda_sm10x_tcgen05_guardrail_trap_unallocated_columns_being_dealloced) ;  /* 0x0000005000307944 */ /* 0x028fea0003c00000 */
.L_x_66:
[----:B------:R-:W-:Y:S01]  /*3c20*/  NOP ;  /* 0x0000000000007918 */ /* 0x000fe20000000000 */
[----:B----4-:R-:W-:Y:S05]  /*3c30*/  EXIT ;  /* 0x000000000000794d */ /* 0x010fea0003800000 */
.L_x_48:
[----:B------:R-:W-:-:S09]  /*3c40*/  UISETP.NE.OR UP2, UPT, UR8, 0x3, !UP2 ;  /* 0x000000030800788c */ /* 0x000fd2000d745670 */
[----:B------:R-:W-:Y:S05]  /*3c50*/  BRA.U UP2, `(.L_x_67) ;  /* 0x0000001102147547 */ /* 0x000fea000b800000 */
[----:B------:R-:W1:Y:S01]  /*3c60*/  LDC R0, c[0x0][0xb30] ;  /* 0x0002cc00ff007b82 */ /* 0x000e620000000800 */
[----:B------:R-:W2:Y:S01]  /*3c70*/  LDCU.64 UR8, c[0x0][0x888] ;  /* 0x00011100ff0877ac */ /* 0x000ea20008000a00 */
[----:B------:R-:W-:Y:S02]  /*3c80*/  HFMA2 R25, -RZ, RZ, 0, 0 ;  /* 0x00000000ff197431 */ /* 0x000fe400000001ff */
[----:B------:R-:W-:Y:S01]  /*3c90*/  IMAD.MOV.U32 R32, RZ, RZ, 0x1 ;  /* 0x00000001ff207424 */ /* 0x000fe200078e00ff */
[----:B------:R-:W-:Y:S01]  /*3ca0*/  MOV R23, 0x1000 ;  /* 0x0000100000177802 */ /* 0x000fe20000000f00 */
[----:B------:R-:W4:Y:S01]  /*3cb0*/  LDCU.64 UR4, c[0x0][0x890] ;  /* 0x00011200ff0477ac */ /* 0x000f220008000a00 */
[----:B------:R-:W-:Y:S01]  /*3cc0*/  IMAD.MOV.U32 R27, RZ, RZ, RZ ;  /* 0x000000ffff1b7224 */ /* 0x000fe200078e00ff */
[----:B------:R-:W3:Y:S01]  /*3cd0*/  LDC R19, c[0x0][0x370] ;  /* 0x0000dc00ff137b82 */ /* 0x000ee20000000800 */
[----:B------:R-:W-:Y:S01]  /*3ce0*/  UMOV UR7, 0x400 ;  /* 0x0000040000077882 */ /* 0x000fe20000000000 */
[----:B------:R-:W-:-:S02]  /*3cf0*/  UPLOP3.LUT UP1, UPT, UPT, UPT, UPT, 0x40, 0x4 ;  /* 0x000000000004789c */ /* 0x000fc40003f2e870 */
[----:B------:R-:W-:-:S04]  /*3d00*/  ULEA UR7, UR37, UR7, 0x18 ;  /* 0x0000000725077291 */ /* 0x000fc8000f8ec0ff */
[----:B------:R-:W3:Y:S01]  /*3d10*/  LDC R2, c[0x0][0xb0c] ;  /* 0x0002c300ff027b82 */ /* 0x000ee20000000800 */
[----:B------:R-:W-:Y:S02]  /*3d20*/  UIADD3 UR13, UPT, UPT, UR7, 0x58, URZ ;  /* 0x00000058070d7890 */ /* 0x000fe4000fffe0ff */
[----:B--2---:R-:W-:Y:S02]  /*3d30*/  UISETP.NE.U32.AND UP2, UPT, UR8, URZ, UPT ;  /* 0x000000ff0800728c */ /* 0x004fe4000bf45070 */
[----:B------:R-:W-:Y:S02]  /*3d40*/  UIADD3 UR33, UPT, UPT, UR7, 0x40, URZ ;  /* 0x0000004007217890 */ /* 0x000fe4000fffe0ff */
[----:B----4-:R-:W-:Y:S01]  /*3d50*/  UISETP.NE.U32.AND UP3, UPT, UR4, URZ, UPT ;  /* 0x000000ff0400728c */ /* 0x010fe2000bf65070 */
[----:B------:R-:W2:Y:S01]  /*3d60*/  LDC R18, c[0x0][0xb20] ;  /* 0x0002c800ff127b82 */ /* 0x000ea20000000800 */
[----:B-1----:R-:W-:Y:S01]  /*3d70*/  ISETP.NE.AND P1, PT, R0, 0x1, PT ;  /* 0x000000010000780c */ /* 0x002fe20003f25270 */
[----:B------:R-:W-:-:S02]  /*3d80*/  UISETP.NE.AND.EX UP2, UPT, UR9, URZ, UPT, UP2 ;  /* 0x000000ff0900728c */ /* 0x000fc4000bf45320 */
[----:B------:R-:W-:Y:S02]  /*3d90*/  UIADD3 UR25, UPT, UPT, UR7, 0x48, URZ ;  /* 0x0000004807197890 */ /* 0x000fe4000fffe0ff */
[----:B------:R-:W-:Y:S02]  /*3da0*/  UIADD3 UR17, UPT, UPT, UR7, 0x50, URZ ;  /* 0x0000005007117890 */ /* 0x000fe4000fffe0ff */
[----:B------:R-:W1:Y:S01]  /*3db0*/  LDC.64 R36, c[0x0][0x348] ;  /* 0x0000d200ff247b82 */ /* 0x000e620000000a00 */
[----:B------:R-:W-:Y:S02]  /*3dc0*/  UPRMT UR13, UR37, 0x654, UR13 ;  /* 0x00000654250d7896 */ /* 0x000fe4000800000d */
[----:B------:R-:W-:-:S05]  /*3dd0*/  UISETP.NE.AND.EX UP3, UPT, UR5, URZ, UPT, UP3 ;  /* 0x000000ff0500728c */ /* 0x000fca000bf65330 */
[----:B------:R-:W4:Y:S08]  /*3de0*/  LDC.64 R16, c[0x0][0xb10] ;  /* 0x0002c400ff107b82 */ /* 0x000f300000000a00 */
[----:B------:R-:W1:Y:S08]  /*3df0*/  LDC.64 R6, c[0x0][0xb18] ;  /* 0x0002c600ff067b82 */ /* 0x000e700000000a00 */
[----:B------:R-:W1:Y:S08]  /*3e00*/  LDC.64 R4, c[0x0][0xb28] ;  /* 0x0002ca00ff047b82 */ /* 0x000e700000000a00 */
[----:B--23--:R-:W1:Y:S02]  /*3e10*/  LDC R22, c[0x0][0x374] ;  /* 0x0000dd00ff167b82 */ /* 0x00ce640000000800 */
.L_x_78:
[----:B------:R-:W-:Y:S02]  /*3e20*/  LEA R0, R27, UR7, 0x3 ;  /* 0x000000071b007c11 */ /* 0x000fe4000f8e18ff */
[----:B------:R-:W-:Y:S02]  /*3e30*/  SHF.L.U32 R3, R25, 0x1f, RZ ;  /* 0x0000001f19037819 */ /* 0x000fe400000006ff */
[----:B------:R-:W-:Y:S02]  /*3e40*/  LEA R28, R27, UR7, 0x4 ;  /* 0x000000071b1c7c11 */ /* 0x000fe4000f8e20ff */
[----:B--2---:R-:W2:Y:S02]  /*3e50*/  SYNCS.PHASECHK.TRANS64.TRYWAIT P0, [R0+URZ+0x90], R3 ;  /* 0x00009003000075a7 */ /* 0x004ea400080011ff */
[----:B--2---:R-:W-:Y:S05]  /*3e60*/  @!P0 BRA `(.L_x_68) ;  /* 0x0000004800348947 */ /* 0x004fea0003800000 */
.L_x_158:
[----:B------:R-:W-:Y:S01]  /*3e70*/  ISETP.GE.AND P0, PT, R26, 0x1, PT ;  /* 0x000000011a00780c */ /* 0x000fe20003f06270 */
[----:B------:R-:W3:Y:S01]  /*3e80*/  LDS.128 R28, [R28+0x120] ;  /* 0x000120001c1c7984 */ /* 0x000ee20000000c00 */
[----:B--2---:R-:W-:Y:S01]  /*3e90*/  VIADD R0, R0, 0xa0 ;  /* 0x000000a000007836 */ /* 0x004fe20000000000 */
[----:B------:R-:W-:Y:S01]  /*3ea0*/  @!PT LDS RZ, [RZ] ;  /* 0x00000000fffff984 */ /* 0x000fe20000000800 */
[----:B------:R-:W-:Y:S01]  /*3eb0*/  @!PT LDS RZ, [RZ] ;  /* 0x00000000fffff984 */ /* 0x000fe20000000800 */
[----:B------:R-:W-:Y:S01]  /*3ec0*/  @!PT LDS RZ, [RZ] ;  /* 0x00000000fffff984 */ /* 0x000fe20000000800 */
[----:B------:R-:W-:Y:S01]  /*3ed0*/  @!PT LDS RZ, [RZ] ;  /* 0x00000000fffff984 */ /* 0x000fe20000000800 */
[----:B------:R2:W-:Y:S06]  /*3ee0*/  MEMBAR.ALL.CTA ;  /* 0x0000000000007992 */ /* 0x0005ec0000008000 */
[----:B--2---:R-:W2:Y:S01]  /*3ef0*/  FENCE.VIEW.ASYNC.S ;  /* 0x00000000000073c6 */ /* 0x004ea20000000000 */
[----:B------:R-:W-:Y:S04]  /*3f00*/  PRMT R0, RZ, 0x654, R0 ;  /* 0x00000654ff007816 */ /* 0x000fe80000000000 */
[----:B--2---:R2:W-:Y:S01]  /*3f10*/  SYNCS.ARRIVE.TRANS64.RED.A1T0 RZ, [R0+URZ], RZ ;  /* 0x000000ff00ff79a7 */ /* 0x0045e200081004ff */
[----:B---3--:R-:W-:Y:S11]  /*3f20*/  LOP3.LUT P3, RZ, R30, 0x1, RZ, 0xc0, !PT ;  /* 0x000000011eff7812 */ /* 0x008ff6000786c0ff */
[----:B------:R-:W-:Y:S02]  /*3f30*/  @!UPT UIADD3 URZ, UPT, UPT, URZ, URZ, URZ ;  /* 0x000000fffffff290 */ /* 0x000fe4000fffe0ff */
[----:B------:R-:W-:Y:S02]  /*3f40*/  @P3 MOV R13, R28 ;  /* 0x0000001c000d3202 */ /* 0x000fe40000000f00 */
[----:B------:R-:W-:Y:S01]  /*3f50*/  @P3 LOP3.LUT R8, R29, 0xffff, RZ, 0xc0, !PT ;  /* 0x0000ffff1d083812 */ /* 0x000fe200078ec0ff */
[----:B--2---:R-:W-:Y:S06]  /*3f60*/  @!P0 BRA `(.L_x_69) ;  /* 0x0000000000a48947 */ /* 0x004fec0003800000 */
[----:B-1---5:R-:W-:Y:S01]  /*3f70*/  IMAD.HI.U32 R33, R22, R7, RZ ;  /* 0x0000000716217227 */ /* 0x022fe200078e00ff */
[----:B------:R-:W-:Y:S02]  /*3f80*/  ISETP.NE.AND P0, PT, R6, 0x1, PT ;  /* 0x000000010600780c */ /* 0x000fe40003f05270 */
[----:B------:R-:W-:Y:S01]  /*3f90*/  ISETP.NE.AND P2, PT, R26, 0x1, PT ;  /* 0x000000011a00780c */ /* 0x000fe20003f45270 */
[----:B----4-:R-:W-:Y:S01]  /*3fa0*/  IMAD.HI.U32 R34, R19, R16, RZ ;  /* 0x0000001013227227 */ /* 0x010fe200078e00ff */
[----:B------:R-:W-:Y:S02]  /*3fb0*/  SHF.R.U32.HI R33, RZ, R18, R33 ;  /* 0x00000012ff217219 */ /* 0x000fe40000011621 */
[----:B------:R-:W-:Y:S01]  /*3fc0*/  ISETP.NE.AND P4, PT, R2, 0x1, PT ;  /* 0x000000010200780c */ /* 0x000fe20003f85270 */
[----:B------:R-:W-:Y:S01]  /*3fd0*/  IMAD.HI.U32 R38, R13, R16, RZ ;  /* 0x000000100d267227 */ /* 0x000fe200078e00ff */
[----:B------:R-:W-:Y:S02]  /*3fe0*/  SHF.R.U32.HI R34, RZ, R17, R34 ;  /* 0x00000011ff227219 */ /* 0x000fe40000011622 */
[----:B------:R-:W-:Y:S01]  /*3ff0*/  SEL R3, R22, R33, !P0 ;  /* 0x0000002116037207 */ /* 0x000fe20004000000 */
[C---:B------:R-:W-:Y:S01]  /*4000*/  IMAD.HI.U32 R33, R8.reuse, R7, RZ ;  /* 0x0000000708217227 */ /* 0x040fe200078e00ff */
[----:B------:R-:W-:Y:S02]  /*4010*/  SEL R11, R19, R34, !P4 ;  /* 0x00000022130b7207 */ /* 0x000fe40006000000 */
[----:B------:R-:W-:Y:S01]  /*4020*/  SHF.R.U32.HI R38, RZ, R17, R38 ;  /* 0x00000011ff267219 */ /* 0x000fe20000011626 */
[----:B------:R-:W-:Y:S01]  /*4030*/  IMAD.HI.U32 R40, R3, R4, RZ ;  /* 0x0000000403287227 */ /* 0x000fe200078e00ff */
[----:B------:R-:W-:Y:S03]  /*4040*/  SHF.R.U32.HI R33, RZ, R18, R33 ;  /* 0x00000012ff217219 */ /* 0x000fe60000011621 */
[----:B------:R-:W-:Y:S01]  /*4050*/  IMAD.HI.U32 R34, R11, R4, RZ ;  /* 0x000000040b227227 */ /* 0x000fe200078e00ff */
[----:B------:R-:W-:Y:S02]  /*4060*/  @P2 SHF.R.U32.HI R3, RZ, R5, R40 ;  /* 0x00000005ff032219 */ /* 0x000fe40000011628 */
[----:B------:R-:W-:Y:S02]  /*4070*/  SEL R9, R8, R33, !P0 ;  /* 0x0000002108097207 */ /* 0x000fe40004000000 */
[----:B------:R-:W-:Y:S01]  /*4080*/  @P2 SHF.R.U32.HI R11, RZ, R5, R34 ;  /* 0x00000005ff0b2219 */ /* 0x000fe20000011622 */
[C---:B------:R-:W-:Y:S01]  /*4090*/  IMAD R10, R26.reuse, R3, RZ ;  /* 0x000000031a0a7224 */ /* 0x040fe200078e02ff */
[----:B------:R-:W-:Y:S01]  /*40a0*/  SEL R3, R13, R38, !P4 ;  /* 0x000000260d037207 */ /* 0x000fe20006000000 */
[C---:B------:R-:W-:Y:S03]  /*40b0*/  IMAD.HI.U32 R14, R9.reuse, R4, RZ ;  /* 0x00000004090e7227 */ /* 0x040fe600078e00ff */
[----:B------:R-:W-:Y:S01]  /*40c0*/  ISETP.GE.AND P0, PT, R9, R10, PT ;  /* 0x0000000a0900720c */ /* 0x000fe20003f06270 */
[C---:B------:R-:W-:Y:S01]  /*40d0*/  IMAD R12, R26.reuse, R11, RZ ;  /* 0x0000000b1a0c7224 */ /* 0x040fe200078e02ff */
[-C--:B------:R-:W-:Y:S04]  /*40e0*/  SHF.R.U32.HI R14, RZ, R5.reuse, R14 ;  /* 0x00000005ff0e7219 */ /* 0x080fe8000001160e */
[----:B------:R-:W-:Y:S02]  /*40f0*/  ISETP.GE.OR P0, PT, R3, R12, P0 ;  /* 0x0000000c0300720c */ /* 0x000fe40000706670 */
[----:B------:R-:W-:Y:S05]  /*4100*/  SEL R15, R9, R14, !P2 ;  /* 0x0000000e090f7207 */ /* 0x000fea0005000000 */
[----:B------:R-:W-:Y:S04]  /*4110*/  IMAD.MOV R14, RZ, RZ, -R15 ;  /* 0x000000ffff0e7224 */ /* 0x000fe800078e0a0f */
[----:B------:R-:W-:Y:S02]  /*4120*/  IMAD R14, R26, R14, R9 ;  /* 0x0000000e1a0e7224 */ /* 0x000fe400078e0209 */
[C---:B------:R-:W-:Y:S05]  /*4130*/  @!P0 IMAD.HI.U32 R10, R3.reuse, R4, RZ ;  /* 0x00000004030a8227 */ /* 0x040fea00078e00ff */
[----:B------:R-:W-:Y:S04]  /*4140*/  @!P0 SHF.R.U32.HI R10, RZ, R5, R10 ;  /* 0x00000005ff0a8219 */ /* 0x000fe8000001160a */
[----:B------:R-:W-:Y:S01]  /*4150*/  @!P0 SEL R0, R3, R10, !P2 ;  /* 0x0000000a03008207 */ /* 0x000fe20005000000 */
[----:B------:R-:W-:Y:S03]  /*4160*/  IMAD.MOV R10, RZ, RZ, -R3 ;  /* 0x000000ffff0a7224 */ /* 0x000fe600078e0a03 */
[----:B------:R-:W-:Y:S01]  /*4170*/  @!P0 IADD3 R15, PT, PT, R15, -R0, RZ ;  /* 0x800000000f0f8210 */ /* 0x000fe20007ffe0ff */
[----:B------:R-:W-:Y:S01]  /*4180*/  @!P0 IMAD R0, R11, R14, R0 ;  /* 0x0000000e0b008224 */ /* 0x000fe200078e0200 */
[----:B------:R-:W-:Y:S01]  /*4190*/  IADD3 R11, PT, PT, -R9, RZ, RZ ;  /* 0x000000ff090b7210 */ /* 0x000fe20007ffe1ff */
[----:B------:R-:W-:Y:S02]  /*41a0*/  IMAD R13, R2, R10, R13 ;  /* 0x0000000a020d7224 */ /* 0x000fe400078e020d */
[----:B------:R-:W-:Y:S02]  /*41b0*/  @!P0 IMAD R9, R15, R26, R3 ;  /* 0x0000001a0f098224 */ /* 0x000fe400078e0203 */
[----:B------:R-:W-:Y:S02]  /*41c0*/  @!P0 IMAD.MOV.U32 R3, RZ, RZ, R0 ;  /* 0x000000ffff038224 */ /* 0x000fe400078e0000 */
[----:B------:R-:W-:Y:S02]  /*41d0*/  IMAD R8, R6, R11, R8 ;  /* 0x0000000b06087224 */ /* 0x000fe400078e0208 */
[----:B------:R-:W-:Y:S02]  /*41e0*/  IMAD R13, R3, R2, R13 ;  /* 0x00000002030d7224 */ /* 0x000fe400078e020d */
[----:B------:R-:W-:Y:S02]  /*41f0*/  IMAD R8, R9, R6, R8 ;  /* 0x0000000609087224 */ /* 0x000fe400078e0208 */
.L_x_69:
[----:B------:R-:W-:Y:S05]  /*4200*/  BRA.U UP1, `(.L_x_70) ;  /* 0x0000000101107547 */ /* 0x000fea000b800000 */
[----:B------:R-:W-:Y:S04]  /*4210*/  MOV R0, UR6 ;  /* 0x0000000600007c02 */ /* 0x000fe80008000f00 */
[----:B------:R-:W-:Y:S04]  /*4220*/  SHF.L.U32 R3, R0, 0x1f, RZ ;  /* 0x0000001f00037819 */ /* 0x000fe800000006ff */
[----:B------:R-:W2:Y:S02]  /*4230*/  SYNCS.PHASECHK.TRANS64.TRYWAIT P0, [UR7+0x88], R3 ;  /* 0x00008803ff0075a7 */ /* 0x000ea40008001107 */
[----:B--2---:R-:W-:Y:S05]  /*4240*/  @!P0 BRA `(.L_x_71) ;  /* 0x0000004400508947 */ /* 0x004fea0003800000 */
.L_x_70:
[----:B------:R-:W-:Y:S02]  /*4250*/  R2UR UR35, R21 ;  /* 0x00000000152372ca */ /* 0x000fe400000e0000 */
[----:B------:R-:W-:Y:S02]  /*4260*/  R2UR UR34, R20 ;  /* 0x00000000142272ca */ /* 0x000fe400000e0000 */
[----:B------:R-:W-:Y:S02]  /*4270*/  ISETP.NE.U32.AND P2, PT, RZ, UR4, PT ;  /* 0x00000004ff007c0c */ /* 0x000fe4000bf45070 */
[----:B------:R-:W-:Y:S02]  /*4280*/  SHF.L.U32 R12, R32, 0x1f, RZ ;  /* 0x0000001f200c7819 */ /* 0x000fe400000006ff */
[----:B------:R-:W-:Y:S05]  /*4290*/  ISETP.NE.AND.EX P2, PT, RZ, UR5, PT, P2 ;  /* 0x00000005ff007c0c */ /* 0x000fea000bf45320 */
[----:B------:R-:W-:Y:S02]  /*42a0*/  USHF.L.U32 UR35, UR35, 0x6, URZ ;  /* 0x0000000623237899 */ /* 0x000fe400080006ff */
[----:B------:R-:W-:Y:S01]  /*42b0*/  USHF.L.U32 UR34, UR34, 0x7, URZ ;  /* 0x0000000722227899 */ /* 0x000fe200080006ff */
[----:B------:R-:W-:Y:S11]  /*42c0*/  BRA.U !UP3, `(.L_x_72) ;  /* 0x000000010b347547 */ /* 0x000ff6000b800000 */
[----:B------:R-:W-:Y:S01]  /*42d0*/  UPLOP3.LUT UP0, UPT, UPT, UPT, UP2, 0x80, 0x8 ;  /* 0x000000000008789c */ /* 0x000fe20003f0f020 */
[----:B--2---:R-:W-:Y:S02]  /*42e0*/  HFMA2 R0, -RZ, RZ, 0, 5.9604644775390625e-08 ;  /* 0x00000001ff007431 */ /* 0x004fe400000001ff */
[----:B------:R-:W-:Y:S03]  /*42f0*/  IMAD.MOV.U32 R59, RZ, RZ, 0x1 ;  /* 0x00000001ff3b7424 */ /* 0x000fe600078e00ff */
[----:B------:R-:W-:Y:S05]  /*4300*/  PLOP3.LUT P0, PT, PT, PT, UP0, 0x80, 0x8 ;  /* 0x000000000008781c */ /* 0x000fea0003f0f008 */
[----:B------:R-:W2:Y:S01]  /*4310*/  @UP0 LDCU.64 UR10, c[0x0][0x888] ;  /* 0x00011100ff0a07ac */ /* 0x000ea20008000a00 */
[----:B------:R-:W-:Y:S07]  /*4320*/  @UP0 UIMAD UR8, UR36, UR4, URZ ;  /* 0x00000004240802a4 */ /* 0x000fee000f8e02ff */
[----:B------:R-:W-:Y:S01]  /*4330*/  @!P0 PRMT R59, R0, 0x7610, R59 ;  /* 0x00007610003b8816 */ /* 0x000fe2000000003b */
[----:B--2---:R-:W-:Y:S03]  /*4340*/  @UP0 UIMAD.WIDE UR10, UR8, 0x4, UR10 ;  /* 0x00000004080a08a5 */ /* 0x004fe6000f8e020a */
[----:B------:R-:W2:Y:S03]  /*4350*/  @!UP0 LDCU UR8, c[0x0][0x880] ;  /* 0x00011000ff0887ac */ /* 0x000ea60008000800 */
[----:B------:R-:W-:Y:S01]  /*4360*/  IMAD.U32 R10, RZ, RZ, UR10 ;  /* 0x0000000aff0a7e24 */ /* 0x000fe2000f8e00ff */
[----:B------:R-:W-:Y:S05]  /*4370*/  MOV R11, UR11 ;  /* 0x0000000b000b7c02 */ /* 0x000fea0008000f00 */
[----:B-----5:R3:W5:Y:S02]  /*4380*/  @P0 LDG.E R35, desc[UR46][R10.64] ;  /* 0x0000002e0a230981 */ /* 0x020764000c1e1900 */
[----:B--23--:R-:W-:Y:S07]  /*4390*/  @!P0 IMAD.U32 R35, RZ, RZ, UR8 ;  /* 0x00000008ff238e24 */ /* 0x00cfee000f8e00ff */
.L_x_72:
[----:B-----5:R-:W-:Y:S01]  /*43a0*/  @!P2 FSETP.EQ.AND P0, PT, R35, RZ, PT ;  /* 0x000000ff2300a20b */ /* 0x020fe20003f02000 */
[----:B------:R-:W-:Y:S01]  /*43b0*/  @!UPT UIADD3 URZ, UPT, UPT, URZ, URZ, URZ ;  /* 0x000000fffffff290 */ /* 0x000fe2000fffe0ff */
[----:B------:R-:W-:Y:S11]  /*43c0*/  @!P2 BRA `(.L_x_73) ;  /* 0x000000000014a947 */ /* 0x000ff60003800000 */
[----:B------:R-:W-:Y:S02]  /*43d0*/  LOP3.LUT P2, RZ, R59, 0xff, RZ, 0xc0, !PT ;  /* 0x000000ff3bff7812 */ /* 0x000fe4000784c0ff */
[----:B------:R-:W-:Y:S04]  /*43e0*/  PLOP3.LUT P0, PT, PT, PT, UP0, 0x80, 0x8 ;  /* 0x000000000008781c */ /* 0x000fe80003f0f008 */
[----:B------:R-:W-:Y:S07]  /*43f0*/  PLOP3.LUT P0, PT, P0, PT, PT, 0x8, 0x80 ;  /* 0x000000000080781c */ /* 0x000fee000070e170 */
[----:B------:R-:W-:Y:S11]  /*4400*/  @P2 FSETP.EQ.AND P0, PT, R35, RZ, PT ;  /* 0x000000ff2300220b */ /* 0x000ff60003f02000 */
[----:B------:R-:W-:Y:S02]  /*4410*/  @!UPT UIADD3 URZ, UPT, UPT, URZ, URZ, URZ ;  /* 0x000000fffffff290 */ /* 0x000fe4000fffe0ff */
.L_x_73:
[----:B------:R-:W3:Y:S01]  /*4420*/  SYNCS.PHASECHK.TRANS64.TRYWAIT P2, [UR7+0x60], R12 ;  /* 0x0000600cff0075a7 */ /* 0x000ee20008041107 */
[----:B------:R-:W-:Y:S04]  /*4430*/  ELECT P4, URZ, PT ;  /* 0x0000000000ff782f */ /* 0x000fe80003880000 */
[----:B------:R-:W-:Y:S11]  /*4440*/  PLOP3.LUT P4, PT, P0, P4, PT, 0xf2, 0x2f ;  /* 0x00000000002f781c */ /* 0x000ff60000789e72 */
[----:B------:R-:W-:Y:S02]  /*4450*/  @!UPT UIADD3 URZ, UPT, UPT, URZ, URZ, URZ ;  /* 0x000000fffffff290 */ /* 0x000fe4000fffe0ff */
[----:B-1----:R-:W-:Y:S05]  /*4460*/  @!P4 IADD3 R9, P0, PT, R36, 0x580, RZ ;  /* 0x000005802409c810 */ /* 0x002fea0007f1e0ff */
[----:B--2---:R-:W-:Y:S01]  /*4470*/  @!P4 IMAD.X R0, RZ, RZ, R37, P0 ;  /* 0x000000ffff00c224 */ /* 0x004fe200000e0625 */
[----:B---3--:R-:W-:Y:S07]  /*4480*/  @!P2 BRA `(.L_x_74) ;  /* 0x0000004000d8a947 */ /* 0x008fee0003800000 */
.L_x_161:
[----:B------:R-:W-:Y:S01]  /*4490*/  @!P4 R2UR UR8, R0 ;  /* 0x000000000008c2ca */ /* 0x000fe200000e0000 */
[----:B------:R-:W-:Y:S01]  /*44a0*/  VOTEU.ALL UP1, P4 ;  /* 0x0000000000ff7886 */ /* 0x000fe20002020000 */
[----:B------:R-:W-:Y:S01]  /*44b0*/  @!P4 R2UR UR9, R9 ;  /* 0x000000000909c2ca */ /* 0x000fe200000e0000 */
[----:B------:R-:W-:Y:S01]  /*44c0*/  @!P4 IMAD.MOV.U32 R0, RZ, RZ, 0x1000 ;  /* 0x00001000ff00c424 */ /* 0x000fe200078e00ff */
[----:B------:R-:W-:Y:S01]  /*44d0*/  UMOV UR10, 0x0 ;  /* 0x00000000000a7882 */ /* 0x000fe20000000000 */
[----:B------:R-:W-:Y:S01]  /*44e0*/  UMOV UR11, 0x10000000 ;  /* 0x10000000000b7882 */ /* 0x000fe20000000000 */
[----:B------:R-:W-:Y:S01]  /*44f0*/  @!UP1 UIADD3 UR32, UPT, UPT, UR7, 0x200, URZ ;  /* 0x0000020007209890 */ /* 0x000fe2000fffe0ff */
[----:B------:R-:W-:Y:S01]  /*4500*/  @!P4 IADD3 R9, P0, PT, R36, 0x580, RZ ;  /* 0x000005802409c810 */ /* 0x000fe20007f1e0ff */
[----:B------:R-:W-:Y:S05]  /*4510*/  VOTEU.ALL UP1, P4 ;  /* 0x0000000000ff7886 */ /* 0x000fea0002020000 */
[----:B------:R-:W-:Y:S01]  /*4520*/  IMAD.U32 R11, RZ, RZ, UR8 ;  /* 0x00000008ff0b7e24 */ /* 0x000fe2000f8e00ff */
[----:B------:R-:W-:Y:S01]  /*4530*/  UPRMT UR8, UR37, 0x654, UR33 ;  /* 0x0000065425087896 */ /* 0x000fe20008000021 */
[----:B------:R-:W-:Y:S03]  /*4540*/  IMAD.U32 R10, RZ, RZ, UR9 ;  /* 0x00000009ff0a7e24 */ /* 0x000fe6000f8e00ff */
[----:B------:R-:W-:Y:S02]  /*4550*/  @!P4 R2UR UR15, R11 ;  /* 0x000000000b0fc2ca */ /* 0x000fe400000e0000 */
[----:B------:R-:W-:Y:S11]  /*4560*/  @!P4 R2UR UR14, R10 ;  /* 0x000000000a0ec2ca */ /* 0x000ff600000e0000 */
[----:B------:R-:W-:Y:S02]  /*4570*/  @!UPT UIADD3 URZ, UPT, UPT, URZ, URZ, URZ ;  /* 0x000000fffffff290 */ /* 0x000fe4000fffe0ff */
[----:B------:R2:W-:Y:S01]  /*4580*/  @!UP1 UTMALDG.3D [UR32], [UR14], desc[UR10] ;  /* 0x00000a200e0095b4 */ /* 0x0005e20008011000 */
[----:B------:R3:W-:Y:S01]  /*4590*/  @!P4 SYNCS.ARRIVE.TRANS64.RED.A0TR RZ, [UR7+0x40], R0 ;  /* 0x00004000ffffc9a7 */ /* 0x0007e20008300407 */
[----:B------:R-:W-:Y:S01]  /*45a0*/  SYNCS.ARRIVE.TRANS64.RED.A1T0 RZ, [UR8], RZ ;  /* 0x000000ffffff79a7 */ /* 0x000fe20008100408 */
[----:B---3--:R-:W-:Y:S01]  /*45b0*/  @!P4 IMAD.X R0, RZ, RZ, R37, P0 ;  /* 0x000000ffff00c224 */ /* 0x008fe200000e0625 */
[----:B------:R-:W3:Y:S02]  /*45c0*/  SYNCS.PHASECHK.TRANS64.TRYWAIT P2, [UR7+0x68], R12 ;  /* 0x0000680cff0075a7 */ /* 0x000ee40008041107 */
[----:B--23--:R-:W-:Y:S05]  /*45d0*/  @!P2 BRA `(.L_x_75) ;  /* 0x00000040009ca947 */ /* 0x00cfea0003800000 */
.L_x_163:
        /* <DEDUP_REMOVED lines=8> */
[----:B------:R-:W-:Y:S01]  /*4660*/  @!UP1 UIADD3 UR24, UPT, UPT, UR7, 0x1200, URZ ;  /* 0x0000120007189890 */ /* 0x000fe2000fffe0ff */
[----:B------:R-:W-:Y:S01]  /*4670*/  VOTEU.ALL UP1, P4 ;  /* 0x0000000000ff7886 */ /* 0x000fe20002020000 */
[----:B------:R-:W-:Y:S01]  /*4680*/  UMOV UR27, UR35 ;  /* 0x00000023001b7c82 */ /* 0x000fe20008000000 */
[----:B------:R-:W-:Y:S02]  /*4690*/  UMOV UR28, UR36 ;  /* 0x00000024001c7c82 */ /* 0x000fe40008000000 */
[----:B------:R-:W-:Y:S01]  /*46a0*/  IMAD.U32 R11, RZ, RZ, UR8 ;  /* 0x00000008ff0b7e24 */ /* 0x000fe2000f8e00ff */
[----:B------:R-:W-:Y:S01]  /*46b0*/  UPRMT UR8, UR37, 0x654, UR25 ;  /* 0x0000065425087896 */ /* 0x000fe20008000019 */
[----:B------:R-:W-:Y:S02]  /*46c0*/  IMAD.U32 R10, RZ, RZ, UR9 ;  /* 0x00000009ff0a7e24 */ /* 0x000fe4000f8e00ff */
[----:B------:R-:W-:Y:S01]  /*46d0*/  @!P4 IMAD.X R20, RZ, RZ, R37, P0 ;  /* 0x000000ffff14c224 */ /* 0x000fe200000e0625 */
[----:B------:R-:W-:Y:S02]  /*46e0*/  @!P4 R2UR UR15, R11 ;  /* 0x000000000b0fc2ca */ /* 0x000fe400000e0000 */
[----:B------:R-:W-:Y:S11]  /*46f0*/  @!P4 R2UR UR14, R10 ;  /* 0x000000000a0ec2ca */ /* 0x000ff600000e0000 */
[----:B------:R-:W-:Y:S02]  /*4700*/  @!UPT UIADD3 URZ, UPT, UPT, URZ, URZ, URZ ;  /* 0x000000fffffff290 */ /* 0x000fe4000fffe0ff */
[----:B------:R2:W-:Y:S01]  /*4710*/  @!UP1 UTMALDG.3D [UR24], [UR14], desc[UR10] ;  /* 0x00000a180e0095b4 */ /* 0x0005e20008011000 */
[----:B------:R2:W-:Y:S01]  /*4720*/  @!P4 SYNCS.ARRIVE.TRANS64.RED.A0TR RZ, [UR7+0x48], R0 ;  /* 0x00004800ffffc9a7 */ /* 0x0005e20008300407 */
[----:B------:R-:W-:Y:S01]  /*4730*/  SYNCS.ARRIVE.TRANS64.RED.A1T0 RZ, [UR8], RZ ;  /* 0x000000ffffff79a7 */ /* 0x000fe20008100408 */
[----:B------:R-:W3:Y:S02]  /*4740*/  SYNCS.PHASECHK.TRANS64.TRYWAIT P2, [UR7+0x70], R12 ;  /* 0x0000700cff0075a7 */ /* 0x000ee40008041107 */
[----:B--23--:R-:W-:Y:S05]  /*4750*/  @!P2 BRA `(.L_x_76) ;  /* 0x000000400054a947 */ /* 0x00cfea0003800000 */
.L_x_165:
[----:B------:R-:W2:Y:S01]  /*4760*/  LDC.64 R14, c[0x0][0xb10] ;  /* 0x0002c400ff0e7b82 */ /* 0x000ea20000000a00 */
[----:B------:R-:W-:Y:S01]  /*4770*/  @!P4 R2UR UR8, R20 ;  /* 0x000000001408c2ca */ /* 0x000fe200000e0000 */
[----:B------:R-:W-:Y:S01]  /*4780*/  VOTEU.ALL UP1, P4 ;  /* 0x0000000000ff7886 */ /* 0x000fe20002020000 */
[----:B------:R-:W-:Y:S01]  /*4790*/  @!P4 R2UR UR9, R21 ;  /* 0x000000001509c2ca */ /* 0x000fe200000e0000 */
[----:B------:R-:W-:Y:S01]  /*47a0*/  UMOV UR10, 0x0 ;  /* 0x00000000000a7882 */ /* 0x000fe20000000000 */
[----:B------:R-:W-:Y:S03]  /*47b0*/  UMOV UR11, 0x10000000 ;  /* 0x10000000000b7882 */ /* 0x000fe60000000000 */
[----:B------:R-:W3:Y:S01]  /*47c0*/  LDC.64 R10, c[0x0][0xb18] ;  /* 0x0002c600ff0a7b82 */ /* 0x000ee20000000a00 */
[----:B------:R-:W-:Y:S01]  /*47d0*/  @!UP1 UIADD3 UR18, UPT, UPT, UR34, 0x40, URZ ;  /* 0x0000004022129890 */ /* 0x000fe2000fffe0ff */
[----:B------:R-:W-:Y:S01]  /*47e0*/  @P3 SHF.R.U32.HI R24, RZ, 0x10, R29 ;  /* 0x00000010ff183819 */ /* 0x000fe2000001161d */
[----:B------:R-:W-:Y:S01]  /*47f0*/  @!UP1 UIADD3 UR16, UPT, UPT, UR7, 0x2200, URZ ;  /* 0x0000220007109890 */ /* 0x000fe2000fffe0ff */
[----:B------:R-:W-:Y:S01]  /*4800*/  VIADD R27, R27, 0x1 ;  /* 0x000000011b1b7836 */ /* 0x000fe20000000000 */
[----:B------:R-:W-:Y:S03]  /*4810*/  VOTEU.ALL UP1, P4 ;  /* 0x0000000000ff7886 */ /* 0x000fe60002020000 */
[----:B------:R-:W5:Y:S01]  /*4820*/  @!P1 LDC R0, c[0x0][0xb20] ;  /* 0x0002c800ff009b82 */ /* 0x000f620000000800 */
[----:B------:R-:W-:Y:S01]  /*4830*/  UMOV UR19, UR35 ;  /* 0x0000002300137c82 */ /* 0x000fe20008000000 */
[----:B------:R-:W-:Y:S01]  /*4840*/  IMAD.U32 R21, RZ, RZ, UR8 ;  /* 0x00000008ff157e24 */ /* 0x000fe2000f8e00ff */
[----:B------:R-:W-:Y:S05]  /*4850*/  UMOV UR20, UR36 ;  /* 0x0000002400147c82 */ /* 0x000fea0008000000 */
[----:B-1----:R-:W1:Y:S01]  /*4860*/  @!P1 LDC R3, c[0x0][0xb0c] ;  /* 0x0002c300ff039b82 */ /* 0x002e620000000800 */
[----:B------:R-:W-:Y:S01]  /*4870*/  IMAD.U32 R20, RZ, RZ, UR9 ;  /* 0x00000009ff147e24 */ /* 0x000fe2000f8e00ff */
[----:B------:R-:W-:Y:S01]  /*4880*/  UPRMT UR8, UR37, 0x654, UR17 ;  /* 0x0000065425087896 */ /* 0x000fe20008000011 */
[----:B------:R-:W-:Y:S03]  /*4890*/  @!P4 R2UR UR15, R21 ;  /* 0x00000000150fc2ca */ /* 0x000fe600000e0000 */
[----:B------:R-:W-:Y:S01]  /*48a0*/  @!P4 R2UR UR14, R20 ;  /* 0x00000000140ec2ca */ /* 0x000fe200000e0000 */
[----:B------:R-:W-:Y:S11]  /*48b0*/  @!P4 IMAD.MOV.U32 R20, RZ, RZ, 0x1000 ;  /* 0x00001000ff14c424 */ /* 0x000ff600078e00ff */
[----:B------:R-:W-:Y:S01]  /*48c0*/  @!UPT UIADD3 URZ, UPT, UPT, URZ, URZ, URZ ;  /* 0x000000fffffff290 */ /* 0x000fe2000fffe0ff */
[----:B------:R1:W-:Y:S01]  /*48d0*/  @!UP1 UTMALDG.3D [UR16], [UR14], desc[UR10] ;  /* 0x00000a100e0095b4 */ /* 0x0003e20008011000 */
[----:B------:R1:W-:Y:S02]  /*48e0*/  @!P4 SYNCS.ARRIVE.TRANS64.RED.A0TR RZ, [UR7+0x50], R20 ;  /* 0x00005014ffffc9a7 */ /* 0x0003e40008300407 */
[----:B-1----:R-:W-:Y:S01]  /*48f0*/  @!P1 ISETP.NE.AND P2, PT, R3, 0x1, PT ;  /* 0x000000010300980c */ /* 0x002fe20003f45270 */
[C---:B--2---:R-:W-:Y:S01]  /*4900*/  @!P1 IMAD.HI.U32 R14, R13.reuse, R14, RZ ;  /* 0x0000000e0d0e9227 */ /* 0x044fe200078e00ff */
[----:B---3--:R-:W-:Y:S03]  /*4910*/  @!P1 ISETP.NE.AND P0, PT, R10, 0x1, PT ;  /* 0x000000010a00980c */ /* 0x008fe60003f05270 */
[C---:B------:R-:W-:Y:S01]  /*4920*/  @!P1 IMAD.HI.U32 R11, R8.reuse, R11, RZ ;  /* 0x0000000b080b9227 */ /* 0x040fe200078e00ff */
[----:B------:R-:W-:Y:S04]  /*4930*/  @!P1 SHF.R.U32.HI R14, RZ, R15, R14 ;  /* 0x0000000fff0e9219 */ /* 0x000fe8000001160e */
[----:B-----5:R-:W-:Y:S01]  /*4940*/  @!P1 SHF.R.U32.HI R9, RZ, R0, R11 ;  /* 0x00000000ff099219 */ /* 0x020fe2000001160b */
[----:B------:R-:W-:Y:S01]  /*4950*/  SYNCS.ARRIVE.TRANS64.RED.A1T0 RZ, [UR8], RZ ;  /* 0x000000ffffff79a7 */ /* 0x000fe20008100408 */
[----:B------:R-:W-:Y:S02]  /*4960*/  @!P1 SEL R14, R13, R14, !P2 ;  /* 0x0000000e0d0e9207 */ /* 0x000fe40005000000 */
[----:B------:R-:W-:Y:S01]  /*4970*/  @!P1 SEL R9, R8, R9, !P0 ;  /* 0x0000000908099207 */ /* 0x000fe20004000000 */
[----:B------:R-:W1:Y:S04]  /*4980*/  SYNCS.PHASECHK.TRANS64.TRYWAIT P5, [UR7+0x78], R12 ;  /* 0x0000780cff0075a7 */ /* 0x000e6800080a1107 */
[----:B------:R-:W-:Y:S02]  /*4990*/  @!P1 IMAD.IADD R0, R9, 0x1, -R14 ;  /* 0x0000000109009824 */ /* 0x000fe400078e0a0e */
[----:B------:R-:W-:Y:S02]  /*49a0*/  @!P1 IMAD.IADD R9, R14, 0x1, -R9 ;  /* 0x000000010e099824 */ /* 0x000fe400078e0a09 */
[----:B------:R-:W-:Y:S02]  /*49b0*/  @!P1 IMAD R13, R0, R3, R13 ;  /* 0x00000003000d9224 */ /* 0x000fe400078e020d */
[----:B------:R-:W-:Y:S01]  /*49c0*/  @!P1 IMAD R8, R9, R10, R8 ;  /* 0x0000000a09089224 */ /* 0x000fe200078e0208 */
[----:B-1----:R-:W-:Y:S06]  /*49d0*/  @!P5 BRA `(.L_x_77) ;  /* 0x0000003c00ccd947 */ /* 0x002fec0003800000 */
.L_x_167:
[----:B-1----:R-:W-:Y:S01]  /*49e0*/  @!P4 IADD3 R3, P0, PT, R36, 0x580, RZ ;  /* 0x000005802403c810 */ /* 0x002fe20007f1e0ff */
[----:B------:R-:W-:Y:S01]  /*49f0*/  VOTEU.ALL UP1, P4 ;  /* 0x0000000000ff7886 */ /* 0x000fe20002020000 */
[----:B------:R-:W-:Y:S01]  /*4a00*/  UMOV UR18, 0x0 ;  /* 0x0000000000127882 */ /* 0x000fe20000000000 */
[----:B------:R-:W-:Y:S01]  /*4a10*/  UMOV UR19, 0x10000000 ;  /* 0x1000000000137882 */ /* 0x000fe20000000000 */
[----:B------:R-:W-:Y:S01]  /*4a20*/  @!P4 R2UR UR9, R3 ;  /* 0x000000000309c2ca */ /* 0x000fe200000e0000 */
[----:B------:R-:W-:Y:S01]  /*4a30*/  @!P4 IMAD.X R0, RZ, RZ, R37, P0 ;  /* 0x000000ffff00c224 */ /* 0x000fe200000e0625 */
[----:B------:R-:W-:Y:S01]  /*4a40*/  @!UP1 UIADD3 UR10, UPT, UPT, UR34, 0x60, URZ ;  /* 0x00000060220a9890 */ /* 0x000fe2000fffe0ff */
[----:B------:R-:W-:Y:S01]  /*4a50*/  ISETP.NE.AND P0, PT, R27, 0x2, PT ;  /* 0x000000021b00780c */ /* 0x000fe20003f05270 */
[----:B------:R-:W-:Y:S01]  /*4a60*/  UMOV UR11, UR35 ;  /* 0x00000023000b7c82 */ /* 0x000fe20008000000 */
[----:B------:R-:W-:Y:S01]  /*4a70*/  UMOV UR12, UR36 ;  /* 0x00000024000c7c82 */ /* 0x000fe20008000000 */
[----:B------:R-:W-:Y:S01]  /*4a80*/  @!P4 R2UR UR8, R0 ;  /* 0x000000000008c2ca */ /* 0x000fe200000e0000 */
[----:B------:R-:W-:Y:S01]  /*4a90*/  IMAD.IADD R20, R8, 0x1, R58 ;  /* 0x0000000108147824 */ /* 0x000fe200078e023a */
[----:B------:R-:W-:Y:S01]  /*4aa0*/  @P3 R2UR UR36, R24 ;  /* 0x00000000182432ca */ /* 0x000fe200000e0000 */
[----:B------:R-:W-:Y:S01]  /*4ab0*/  IMAD.IADD R21, R13, 0x1, R60 ;  /* 0x000000010d157824 */ /* 0x000fe200078e023c */
[----:B------:R-:W-:Y:S02]  /*4ac0*/  SEL R0, RZ, 0x1, P0 ;  /* 0x00000001ff007807 */ /* 0x000fe40000000000 */
[----:B------:R-:W-:Y:S01]  /*4ad0*/  LOP3.LUT R32, R32, 0x1, RZ, 0x3c, !PT ;  /* 0x0000000120207812 */ /* 0x000fe200078e3cff */
[----:B------:R-:W-:Y:S01]  /*4ae0*/  IMAD.U32 R10, RZ, RZ, UR9 ;  /* 0x00000009ff0a7e24 */ /* 0x000fe2000f8e00ff */
[----:B------:R-:W-:Y:S01]  /*4af0*/  @!UP1 UIADD3 UR9, UPT, UPT, UR7, 0x58, URZ ;  /* 0x0000005807099890 */ /* 0x000fe2000fffe0ff */
[----:B------:R-:W-:Y:S02]  /*4b00*/  LOP3.LUT R25, R25, R0, RZ, 0x3c, !PT ;  /* 0x0000000019197212 */ /* 0x000fe400078e3cff */
[----:B------:R-:W-:Y:S02]  /*4b10*/  SEL R27, R27, RZ, P0 ;  /* 0x000000ff1b1b7207 */ /* 0x000fe40000000000 */
[----:B------:R-:W-:Y:S01]  /*4b20*/  IMAD.U32 R11, RZ, RZ, UR8 ;  /* 0x00000008ff0b7e24 */ /* 0x000fe2000f8e00ff */
[----:B------:R-:W-:Y:S01]  /*4b30*/  @!P4 R2UR UR14, R10 ;  /* 0x000000000a0ec2ca */ /* 0x000fe200000e0000 */
[----:B------:R-:W-:Y:S01]  /*4b40*/  @!UP1 UIADD3 UR8, UPT, UPT, UR7, 0x3200, URZ ;  /* 0x0000320007089890 */ /* 0x000fe2000fffe0ff */
[----:B------:R-:W-:Y:S02]  /*4b50*/  VOTEU.ALL UP1, P4 ;  /* 0x0000000000ff7886 */ /* 0x000fe40002020000 */
[----:B------:R-:W-:Y:S11]  /*4b60*/  @!P4 R2UR UR15, R11 ;  /* 0x000000000b0fc2ca */ /* 0x000ff600000e0000 */
[----:B------:R-:W-:Y:S02]  /*4b70*/  @!UPT UIADD3 URZ, UPT, UPT, URZ, URZ, URZ ;  /* 0x000000fffffff290 */ /* 0x000fe4000fffe0ff */
[----:B------:R2:W-:Y:S01]  /*4b80*/  @!UP1 UTMALDG.3D [UR8], [UR14], desc[UR18] ;  /* 0x000012080e0095b4 */ /* 0x0005e20008011000 */
[----:B------:R2:W-:Y:S01]  /*4b90*/  @!P4 SYNCS.ARRIVE.TRANS64.RED.A0TR RZ, [UR7+0x58], R23 ;  /* 0x00005817ffffc9a7 */ /* 0x0005e20008300407 */
[----:B------:R-:W-:Y:S01]  /*4ba0*/  UPLOP3.LUT UP1, UPT, UPT, UPT, UPT, 0x80, 0x8 ;  /* 0x000000000008789c */ /* 0x000fe20003f2f070 */
[----:B------:R-:W-:Y:S01]  /*4bb0*/  SYNCS.ARRIVE.TRANS64.RED.A1T0 RZ, [UR13], RZ ;  /* 0x000000ffffff79a7 */ /* 0x000fe2000810040d */
[----:B------:R-:W-:Y:S09]  /*4bc0*/  @P3 BRA `(.L_x_78) ;  /* 0xfffffff000943947 */ /* 0x000ff2000383ffff */
[----:B------:R-:W-:-:S04]  /*4bd0*/  SHF.L.U32 R3, R32, 0x1f, RZ ;  /* 0x0000001f20037819 */ /* 0x000fc800000006ff */
[----:B------:R-:W1:Y:S02]  /*4be0*/  SYNCS.PHASECHK.TRANS64.TRYWAIT P0, [UR7+0x60], R3 ;  /* 0x00006003ff0075a7 */ /* 0x000e640008001107 */
[----:B-1----:R-:W-:Y:S05]  /*4bf0*/  @!P0 BRA `(.L_x_79) ;  /* 0x0000003c005c8947 */ /* 0x002fea0003800000 */
.L_x_169:
[----:B------:R-:W3:Y:S02]  /*4c00*/  SYNCS.PHASECHK.TRANS64.TRYWAIT P0, [UR7+0x68], R3 ;  /* 0x00006803ff0075a7 */ /* 0x000ee40008001107 */
[----:B---3--:R-:W-:Y:S05]  /*4c10*/  @!P0 BRA `(.L_x_80) ;  /* 0x0000003c006c8947 */ /* 0x008fea0003800000 */
.L_x_171:
[----:B------:R-:W3:Y:S02]  /*4c20*/  SYNCS.PHASECHK.TRANS64.TRYWAIT P0, [UR7+0x70], R3 ;  /* 0x00007003ff0075a7 */ /* 0x000ee40008001107 */
[----:B---3--:R-:W-:Y:S05]  /*4c30*/  @!P0 BRA `(.L_x_81) ;  /* 0x0000003c007c8947 */ /* 0x008fea0003800000 */
.L_x_173:
[----:B-1----:R-:W-:-:S07]  /*4c40*/  MOV R0, UR7 ;  /* 0x0000000700007c02 */ /* 0x002fce0008000f00 */
.L_x_82:
[----:B-1----:R-:W-:-:S04]  /*4c50*/  SHF.L.U32 R3, R32, 0x1f, RZ ;  /* 0x0000001f20037819 */ /* 0x002fc800000006ff */
[----:B------:R1:W3:Y:S03]  /*4c60*/  SYNCS.PHASECHK.TRANS64.TRYWAIT P0, [R0+URZ+0x78], R3 ;  /* 0x00007803000075a7 */ /* 0x0002e600080011ff */
[----:B---3--:R-:W-:Y:S05]  /*4c70*/  @!P0 NANOSLEEP.SYNCS 0x989680 ;  /* 0x009896800000895d */ /* 0x008fea0003900000 */
[----:B------:R-:W3:Y:S02]  /*4c80*/  @!P0 SYNCS.PHASECHK.TRANS64 P0, [R0+URZ+0x78], R3 ;  /* 0x00007803000085a7 */ /* 0x000ee400080010ff */
[----:B--23--:R-:W-:Y:S05]  /*4c90*/  @P0 EXIT ;  /* 0x000000000000094d */ /* 0x00cfea0003800000 */
[----:B------:R-:W-:Y:S05]  /*4ca0*/  BRA `(.L_x_82) ;  /* 0xfffffffc00e87947 */ /* 0x000fea000383ffff */
.L_x_67:
[----:B------:R-:W-:-:S06]  /*4cb0*/  UISETP.GE.AND UP1, UPT, UR8, 0x4, UPT ;  /* 0x000000040800788c */ /* 0x000fcc000bf26270 */
[----:B------:R-:W-:-:S13]  /*4cc0*/  PLOP3.LUT P0, PT, PT, PT, UP1, 0x80, 0x8 ;  /* 0x000000000008781c */ /* 0x000fda0003f0f018 */
[----:B------:R-:W-:Y:S05]  /*4cd0*/  @!P0 EXIT ;  /* 0x000000000000894d */ /* 0x000fea0003800000 */
[----:B------:R-:W-:Y:S01]  /*4ce0*/  BAR.SYNC.DEFER_BLOCKING 0x6, 0xa0 ;  /* 0x0182800000007b1d */ /* 0x000fe20000010000 */
[C---:B------:R-:W-:Y:S01]  /*4cf0*/  IMAD.SHL.U32 R7, R72.reuse, 0x20, RZ ;  /* 0x0000002048077824 */ /* 0x040fe200078e00ff */
[C---:B------:R-:W-:Y:S01]  /*4d00*/  LOP3.LUT P0, RZ, R72.reuse, 0x4, RZ, 0xc0, !PT ;  /* 0x0000000448ff7812 */ /* 0x040fe2000780c0ff */
[C---:B------:R-:W-:Y:S01]  /*4d10*/  IMAD.SHL.U32 R64, R72.reuse, 0x10, RZ ;  /* 0x0000001048407824 */ /* 0x040fe200078e00ff */
[----:B------:R-:W-:Y:S01]  /*4d20*/  CS2R R68, SRZ ;  /* 0x0000000000447805 */ /* 0x000fe2000001ff00 */
[C---:B------:R-:W-:Y:S01]  /*4d30*/  IMAD.SHL.U32 R5, R72.reuse, 0x4, RZ ;  /* 0x0000000448057824 */ /* 0x040fe200078e00ff */
[----:B------:R-:W-:Y:S02]  /*4d40*/  UMOV UR48, 0x400 ;  /* 0x0000040000307882 */ /* 0x000fe40000000000 */
[----:B------:R-:W1:Y:S01]  /*4d50*/  LDC R63, c[0x0][0x370] ;  /* 0x0000dc00ff3f7b82 */ /* 0x000e620000000800 */
[----:B------:R-:W-:Y:S01]  /*4d60*/  ULEA UR48, UR37, UR48, 0x18 ;  /* 0x0000003025307291 */ /* 0x000fe2000f8ec0ff */
[----:B------:R-:W-:Y:S01]  /*4d70*/  LOP3.LUT R0, R7, 0xc0, RZ, 0xc0, !PT ;  /* 0x000000c007007812 */ /* 0x000fe200078ec0ff */
[----:B------:R-:W-:Y:S01]  /*4d80*/  IMAD.U32 R32, R72, 0x10000, RZ ;  /* 0x0001000048207824 */ /* 0x000fe200078e00ff */
[----:B------:R-:W-:Y:S01]  /*4d90*/  LOP3.LUT R64, R64, 0x600, RZ, 0xc0, !PT ;  /* 0x0000060040407812 */ /* 0x000fe200078ec0ff */
[----:B------:R-:W-:Y:S01]  /*4da0*/  UIADD3 UR4, UPT, UPT, UR48, 0x200, URZ ;  /* 0x0000020030047890 */ /* 0x000fe2000fffe0ff */
[----:B------:R-:W-:Y:S01]  /*4db0*/  LOP3.LUT R5, R0, 0x18, R5, 0xf8, !PT ;  /* 0x0000001800057812 */ /* 0x000fe200078ef805 */
[----:B------:R-:W-:Y:S01]  /*4dc0*/  IMAD.MOV.U32 R71, RZ, RZ, 0x20 ;  /* 0x00000020ff477424 */ /* 0x000fe200078e00ff */
[----:B------:R-:W2:Y:S01]  /*4dd0*/  LDC R28, c[0x0][0xb0c] ;  /* 0x0002c300ff1c7b82 */ /* 0x000ea20000000800 */
[----:B------:R-:W-:Y:S01]  /*4de0*/  SHF.R.U32.HI R0, RZ, 0x1, R72 ;  /* 0x00000001ff007819 */ /* 0x000fe20000011648 */
[----:B------:R-:W-:Y:S01]  /*4df0*/  IMAD.MOV.U32 R70, RZ, RZ, 0x1 ;  /* 0x00000001ff467424 */ /* 0x000fe200078e00ff */
[--C-:B------:R-:W-:Y:S01]  /*4e00*/  LOP3.LUT R64, R64, 0x20, R7.reuse, 0xf8, !PT ;  /* 0x0000002040407812 */ /* 0x100fe200078ef807 */
[----:B------:R-:W-:Y:S01]  /*4e10*/  IMAD.MOV.U32 R30, RZ, RZ, RZ ;  /* 0x000000ffff1e7224 */ /* 0x000fe200078e00ff */
[----:B------:R-:W-:Y:S01]  /*4e20*/  LOP3.LUT R32, R32, 0x600000, RZ, 0xc0, !PT ;  /* 0x0060000020207812 */ /* 0x000fe200078ec0ff */
[----:B------:R-:W-:Y:S01]  /*4e30*/  IMAD.MOV.U32 R75, RZ, RZ, RZ ;  /* 0x000000ffff4b7224 */ /* 0x000fe200078e00ff */
[----:B------:R-:W-:Y:S01]  /*4e40*/  LOP3.LUT R5, R5, 0x8, R0, 0x78, !PT ;  /* 0x0000000805057812 */ /* 0x000fe200078e7800 */
[----:B------:R-:W4:Y:S01]  /*4e50*/  LDC R61, c[0x0][0xb20] ;  /* 0x0002c800ff3d7b82 */ /* 0x000f220000000800 */
[----:B------:R-:W3:Y:S01]  /*4e60*/  LDS R3, [UR48+0x140] ;  /* 0x00014030ff037984 */ /* 0x000ee20008000800 */
[----:B------:R-:W-:Y:S01]  /*4e70*/  LOP3.LUT R64, R64, 0x100, R7, 0xf8, !PT ;  /* 0x0000010040407812 */ /* 0x000fe200078ef807 */
[----:B------:R-:W-:Y:S01]  /*4e80*/  IMAD.U32 R66, RZ, RZ, UR4 ;  /* 0x00000004ff427e24 */ /* 0x000fe2000f8e00ff */
[----:B------:R-:W-:Y:S01]  /*4e90*/  LOP3.LUT R72, R72, 0x60, RZ, 0xc0, !PT ;  /* 0x0000006048487812 */ /* 0x000fe200078ec0ff */
[----:B------:R-:W1:Y:S01]  /*4ea0*/  LDCU.64 UR52, c[0x0][0x348] ;  /* 0x00006900ff3477ac */ /* 0x000e620008000a00 */
[----:B------:R-:W-:-:S02]  /*4eb0*/  LOP3.LUT R64, R64, R5, RZ, 0xfc, !PT ;  /* 0x0000000540407212 */ /* 0x000fc400078efcff */
[----:B------:R-:W1:Y:S01]  /*4ec0*/  LDC R27, c[0x0][0xb30] ;  /* 0x0002cc00ff1b7b82 */ /* 0x000e620000000800 */
[----:B------:R-:W-:Y:S01]  /*4ed0*/  SEL R71, R71, 0xffffffe0, !P0 ;  /* 0xffffffe047477807 */ /* 0x000fe20004000000 */
[----:B------:R-:W1:Y:S01]  /*4ee0*/  LDCU.64 UR38, c[0x0][0x888] ;  /* 0x00011100ff2677ac */ /* 0x000e620008000a00 */
[----:B------:R-:W1:Y:S05]  /*4ef0*/  LDCU.64 UR44, c[0x0][0x890] ;  /* 0x00011200ff2c77ac */ /* 0x000e6a0008000a00 */
[----:B------:R-:W1:Y:S01]  /*4f00*/  LDC.64 R56, c[0x0][0xb10] ;  /* 0x0002c400ff387b82 */ /* 0x000e620000000a00 */
[----:B------:R-:W-:Y:S01]  /*4f10*/  UMOV UR49, URZ ;  /* 0x000000ff00317c82 */ /* 0x000fe20008000000 */
[----:B------:R-:W-:-:S06]  /*4f20*/  UMOV UR51, URZ ;  /* 0x000000ff00337c82 */ /* 0x000fcc0008000000 */
[----:B------:R-:W1:Y:S08]  /*4f30*/  LDC.64 R24, c[0x0][0xb18] ;  /* 0x0002c600ff187b82 */ /* 0x000e700000000a00 */
[----:B------:R-:W1:Y:S08]  /*4f40*/  LDC.64 R22, c[0x0][0xb28] ;  /* 0x0002ca00ff167b82 */ /* 0x000e700000000a00 */
[----:B------:R-:W1:Y:S01]  /*4f50*/  LDC.64 R54, c[0x0][0x8b0] ;  /* 0x00022c00ff367b82 */ /* 0x000e620000000a00 */
[----:B---3--:R-:W-:-:S07]  /*4f60*/  IMAD.IADD R32, R3, 0x1, R32 ;  /* 0x0000000103207824 */ /* 0x008fce00078e0220 */
[----:B------:R-:W3:Y:S08]  /*4f70*/  LDC.64 R52, c[0x0][0x8a8] ;  /* 0x00022a00ff347b82 */ /* 0x000ef00000000a00 */
[----:B--2-4-:R-:W1:Y:S02]  /*4f80*/  LDC R62, c[0x0][0x374] ;  /* 0x0000dd00ff3e7b82 */ /* 0x014e640000000800 */
.L_x_126:
[C---:B------:R-:W-:Y:S02]  /*4f90*/  LEA R0, R75.reuse, UR48, 0x3 ;  /* 0x000000304b007c11 */ /* 0x040fe4000f8e18ff */
[----:B------:R-:W-:Y:S02]  /*4fa0*/  SHF.L.U32 R3, R68, 0x1f, RZ ;  /* 0x0000001f44037819 */ /* 0x000fe400000006ff */
[----:B------:R-:W-:Y:S02]  /*4fb0*/  LEA R16, R75, UR48, 0x4 ;  /* 0x000000304b107c11 */ /* 0x000fe4000f8e20ff */
[----:B------:R-:W2:Y:S02]  /*4fc0*/  SYNCS.PHASECHK.TRANS64.TRYWAIT P0, [R0+URZ+0x90], R3 ;  /* 0x00009003000075a7 */ /* 0x000ea400080011ff */
[----:B-12---:R-:W-:Y:S05]  /*4fd0*/  @!P0 BRA `(.L_x_83) ;  /* 0x0000003800ac8947 */ /* 0x006fea0003800000 */
.L_x_174:
[----:B------:R-:W4:Y:S01]  /*4fe0*/  LDC.64 R12, c[0x0][0xb10] ;  /* 0x0002c400ff0c7b82 */ /* 0x000f220000000a00 */
[----:B------:R-:W3:Y:S01]  /*4ff0*/  LDS.128 R16, [R16+0x120] ;  /* 0x0001200010107984 */ /* 0x000ee20000000c00 */
[----:B-1----:R-:W-:Y:S01]  /*5000*/  ISETP.NE.AND P1, PT, R27, 0x1, PT ;  /* 0x000000011b00780c */ /* 0x002fe20003f25270 */
[----:B--2---:R-:W-:Y:S01]  /*5010*/  VIADD R0, R0, 0xa0 ;  /* 0x000000a000007836 */ /* 0x004fe20000000000 */
[----:B------:R-:W-:Y:S04]  /*5020*/  ISETP.GE.AND P0, PT, R26, 0x1, PT ;  /* 0x000000011a00780c */ /* 0x000fe80003f06270 */
[----:B------:R-:W1:Y:S01]  /*5030*/  LDC.64 R10, c[0x0][0xb18] ;  /* 0x0002c600ff0a7b82 */ /* 0x000e620000000a00 */
[----:B------:R-:W-:Y:S01]  /*5040*/  PRMT R0, RZ, 0x654, R0 ;  /* 0x00000654ff007816 */ /* 0x000fe20000000000 */
[----:B------:R-:W-:Y:S01]  /*5050*/  @!PT LDS RZ, [RZ] ;  /* 0x00000000fffff984 */ /* 0x000fe20000000800 */
[----:B------:R-:W-:Y:S01]  /*5060*/  @!PT LDS RZ, [RZ] ;  /* 0x00000000fffff984 */ /* 0x000fe20000000800 */
[----:B------:R-:W-:Y:S01]  /*5070*/  @!PT LDS RZ, [RZ] ;  /* 0x00000000fffff984 */ /* 0x000fe20000000800 */
[----:B------:R-:W-:Y:S01]  /*5080*/  @!PT LDS RZ, [RZ] ;  /* 0x00000000fffff984 */ /* 0x000fe20000000800 */
[----:B------:R2:W-:Y:S06]  /*5090*/  MEMBAR.ALL.CTA ;  /* 0x0000000000007992 */ /* 0x0005ec0000008000 */
[----:B--2---:R-:W2:Y:S01]  /*50a0*/  FENCE.VIEW.ASYNC.S ;  /* 0x00000000000073c6 */ /* 0x004ea20000000000 */
[----:B------:R-:W1:Y:S08]  /*50b0*/  @!P1 LDC R14, c[0x0][0xb20] ;  /* 0x0002c800ff0e9b82 */ /* 0x000e700000000800 */
[----:B------:R-:W1:Y:S01]  /*50c0*/  @!P1 LDC R9, c[0x0][0xb0c] ;  /* 0x0002c300ff099b82 */ /* 0x000e620000000800 */
[----:B--2---:R2:W-:Y:S01]  /*50d0*/  SYNCS.ARRIVE.TRANS64.RED.A1T0 RZ, [R0+URZ], RZ ;  /* 0x000000ff00ff79a7 */ /* 0x0045e200081004ff */
[----:B---3--:R-:W-:Y:S04]  /*50e0*/  LOP3.LUT P4, RZ, R18, 0x1, RZ, 0xc0, !PT ;  /* 0x0000000112ff7812 */ /* 0x008fe8000788c0ff */
[----:B------:R-:W-:Y:S09]  /*50f0*/  P2R R73, PR, RZ, 0x10 ;  /* 0x00000010ff497803 */ /* 0x000ff20000000000 */
[----:B------:R-:W-:Y:S02]  /*5100*/  @P4 MOV R31, R16 ;  /* 0x00000010001f4202 */ /* 0x000fe40000000f00 */
[----:B------:R-:W-:Y:S01]  /*5110*/  @P4 LOP3.LUT R29, R17, 0xffff, RZ, 0xc0, !PT ;  /* 0x0000ffff111d4812 */ /* 0x000fe200078ec0ff */
[----:B--2-4-:R-:W-:Y:S06]  /*5120*/  @!P0 BRA `(.L_x_84) ;  /* 0x0000000000a48947 */ /* 0x014fec0003800000 */
[----:B------:R-:W-:Y:S01]  /*5130*/  IMAD.HI.U32 R36, R62, R25, RZ ;  /* 0x000000193e247227 */ /* 0x000fe200078e00ff */
[----:B------:R-:W-:Y:S02]  /*5140*/  ISETP.NE.AND P0, PT, R24, 0x1, PT ;  /* 0x000000011800780c */ /* 0x000fe40003f05270 */
[----:B------:R-:W-:Y:S01]  /*5150*/  ISETP.NE.AND P2, PT, R26, 0x1, PT ;  /* 0x000000011a00780c */ /* 0x000fe20003f45270 */
[-C--:B------:R-:W-:Y:S01]  /*5160*/  IMAD.HI.U32 R34, R63, R56.reuse, RZ ;  /* 0x000000383f227227 */ /* 0x080fe200078e00ff */
[----:B------:R-:W-:Y:S02]  /*5170*/  SHF.R.U32.HI R37, RZ, R61, R36 ;  /* 0x0000003dff257219 */ /* 0x000fe40000011624 */
[----:B------:R-:W-:Y:S01]  /*5180*/  ISETP.NE.AND P3, PT, R28, 0x1, PT ;  /* 0x000000011c00780c */ /* 0x000fe20003f65270 */
[----:B------:R-:W-:Y:S01]  /*5190*/  IMAD.HI.U32 R40, R29, R25, RZ ;  /* 0x000000191d287227 */ /* 0x000fe200078e00ff */
[----:B------:R-:W-:Y:S02]  /*51a0*/  SHF.R.U32.HI R34, RZ, R57, R34 ;  /* 0x00000039ff227219 */ /* 0x000fe40000011622 */
[----:B------:R-:W-:Y:S01]  /*51b0*/  SEL R3, R62, R37, !P0 ;  /* 0x000000253e037207 */ /* 0x000fe20004000000 */
[----:B------:R-:W-:Y:S01]  /*51c0*/  IMAD.HI.U32 R38, R31, R56, RZ ;  /* 0x000000381f267227 */ /* 0x000fe200078e00ff */
[----:B------:R-:W-:Y:S03]  /*51d0*/  SEL R7, R63, R34, !P3 ;  /* 0x000000223f077207 */ /* 0x000fe60005800000 */
[-C--:B------:R-:W-:Y:S01]  /*51e0*/  IMAD.HI.U32 R34, R3, R22.reuse, RZ ;  /* 0x0000001603227227 */ /* 0x080fe200078e00ff */
[----:B------:R-:W-:Y:S03]  /*51f0*/  SHF.R.U32.HI R38, RZ, R57, R38 ;  /* 0x00000039ff267219 */ /* 0x000fe60000011626 */
[----:B------:R-:W-:Y:S01]  /*5200*/  IMAD.HI.U32 R36, R7, R22, RZ ;  /* 0x0000001607247227 */ /* 0x000fe200078e00ff */
[----:B------:R-:W-:Y:S02]  /*5210*/  @P2 SHF.R.U32.HI R3, RZ, R23, R34 ;  /* 0x00000017ff032219 */ /* 0x000fe40000011622 */
[----:B------:R-:W-:Y:S02]  /*5220*/  SHF.R.U32.HI R34, RZ, R61, R40 ;  /* 0x0000003dff227219 */ /* 0x000fe40000011628 */
[----:B------:R-:W-:Y:S01]  /*5230*/  @P2 SHF.R.U32.HI R7, RZ, R23, R36 ;  /* 0x00000017ff072219 */ /* 0x000fe20000011624 */
[C---:B------:R-:W-:Y:S01]  /*5240*/  IMAD R2, R26.reuse, R3, RZ ;  /* 0x000000031a027224 */ /* 0x040fe200078e02ff */
[----:B------:R-:W-:Y:S02]  /*5250*/  SEL R5, R29, R34, !P0 ;  /* 0x000000221d057207 */ /* 0x000fe40004000000 */
[----:B------:R-:W-:Y:S01]  /*5260*/  SEL R3, R31, R38, !P3 ;  /* 0x000000261f037207 */ /* 0x000fe20005800000 */
[----:B------:R-:W-:Y:S01]  /*5270*/  IMAD R4, R26, R7, RZ ;  /* 0x000000071a047224 */ /* 0x000fe200078e02ff */
[C---:B------:R-:W-:Y:S01]  /*5280*/  ISETP.GE.AND P0, PT, R5.reuse, R2, PT ;  /* 0x000000020500720c */ /* 0x040fe20003f06270 */
[----:B------:R-:W-:Y:S03]  /*5290*/  IMAD.HI.U32 R6, R5, R22, RZ ;  /* 0x0000001605067227 */ /* 0x000fe600078e00ff */
[----:B------:R-:W-:Y:S01]  /*52a0*/  ISETP.GE.OR P0, PT, R3, R4, P0 ;  /* 0x000000040300720c */ /* 0x000fe20000706670 */
[----:B------:R-:W-:Y:S01]  /*52b0*/  IMAD.MOV R4, RZ, RZ, -R3 ;  /* 0x000000ffff047224 */ /* 0x000fe200078e0a03 */
[-C--:B------:R-:W-:Y:S03]  /*52c0*/  SHF.R.U32.HI R6, RZ, R23.reuse, R6 ;  /* 0x00000017ff067219 */ /* 0x080fe60000011606 */
[----:B------:R-:W-:Y:S01]  /*52d0*/  IMAD R31, R28, R4, R31 ;  /* 0x000000041c1f7224 */ /* 0x000fe200078e021f */
[----:B------:R-:W-:Y:S05]  /*52e0*/  SEL R15, R5, R6, !P2 ;  /* 0x00000006050f7207 */ /* 0x000fea0005000000 */
[----:B------:R-:W-:Y:S02]  /*52f0*/  IMAD.MOV R6, RZ, RZ, -R15 ;  /* 0x000000ffff067224 */ /* 0x000fe400078e0a0f */
[C---:B------:R-:W-:Y:S04]  /*5300*/  @!P0 IMAD.HI.U32 R2, R3.reuse, R22, RZ ;  /* 0x0000001603028227 */ /* 0x040fe800078e00ff */
[----:B------:R-:W-:Y:S01]  /*5310*/  IMAD R6, R26, R6, R5 ;  /* 0x000000061a067224 */ /* 0x000fe200078e0205 */
[----:B------:R-:W-:Y:S04]  /*5320*/  @!P0 SHF.R.U32.HI R2, RZ, R23, R2 ;  /* 0x00000017ff028219 */ /* 0x000fe80000011602 */
[----:B------:R-:W-:Y:S02]  /*5330*/  @!P0 SEL R0, R3, R2, !P2 ;  /* 0x0000000203008207 */ /* 0x000fe40005000000 */
[----:B------:R-:W-:Y:S02]  /*5340*/  IADD3 R2, PT, PT, -R5, RZ, RZ ;  /* 0x000000ff05027210 */ /* 0x000fe40007ffe1ff */
[----:B------:R-:W-:Y:S01]  /*5350*/  @!P0 IADD3 R8, PT, PT, R15, -R0, RZ ;  /* 0x800000000f088210 */ /* 0x000fe20007ffe0ff */
[----:B------:R-:W-:Y:S02]  /*5360*/  @!P0 IMAD R0, R7, R6, R0 ;  /* 0x0000000607008224 */ /* 0x000fe400078e0200 */
[----:B------:R-:W-:Y:S02]  /*5370*/  IMAD R29, R24, R2, R29 ;  /* 0x00000002181d7224 */ /* 0x000fe400078e021d */
[----:B------:R-:W-:Y:S02]  /*5380*/  @!P0 IMAD R5, R8, R26, R3 ;  /* 0x0000001a08058224 */ /* 0x000fe400078e0203 */
[----:B------:R-:W-:Y:S04]  /*5390*/  @!P0 IMAD.MOV.U32 R3, RZ, RZ, R0 ;  /* 0x000000ffff038224 */ /* 0x000fe800078e0000 */
[----:B------:R-:W-:Y:S02]  /*53a0*/  IMAD R31, R3, R28, R31 ;  /* 0x0000001c031f7224 */ /* 0x000fe400078e021f */
[----:B------:R-:W-:Y:S07]  /*53b0*/  IMAD R29, R5, R24, R29 ;  /* 0x00000018051d7224 */ /* 0x000fee00078e021d */
.L_x_84:
[----:B-1----:R-:W-:Y:S01]  /*53c0*/  @!P1 ISETP.NE.AND P0, PT, R10, 0x1, PT ;  /* 0x000000010a00980c */ /* 0x002fe20003f05270 */
[----:B------:R-:W-:Y:S01]  /*53d0*/  @!P1 IMAD.HI.U32 R3, R29, R11, RZ ;  /* 0x0000000b1d039227 */ /* 0x000fe200078e00ff */
[----:B------:R-:W-:Y:S01]  /*53e0*/  R2UR UR42, R21 ;  /* 0x00000000152a72ca */ /* 0x000fe200000e0000 */
[----:B------:R-:W-:Y:S01]  /*53f0*/  BSSY.RECONVERGENT B6, `(.L_x_85) ;  /* 0x0000031000067945 */ /* 0x000fe20003800200 */
[----:B------:R-:W-:Y:S01]  /*5400*/  R2UR UR41, R20 ;  /* 0x00000000142972ca */ /* 0x000fe200000e0000 */
[----:B------:R-:W-:Y:S01]  /*5410*/  @!P1 IMAD.HI.U32 R0, R31, R12, RZ ;  /* 0x0000000c1f009227 */ /* 0x000fe200078e00ff */
[----:B------:R-:W-:Y:S02]  /*5420*/  @!P1 SHF.R.U32.HI R2, RZ, R14, R3 ;  /* 0x0000000eff029219 */ /* 0x000fe40000011603 */
[----:B------:R-:W-:Y:S01]  /*5430*/  @!P1 ISETP.NE.AND P2, PT, R9, 0x1, PT ;  /* 0x000000010900980c */ /* 0x000fe20003f45270 */
[----:B------:R-:W-:Y:S01]  /*5440*/  VIADD R75, R75, 0x1 ;  /* 0x000000014b4b7836 */ /* 0x000fe20000000000 */
[----:B------:R-:W-:Y:S02]  /*5450*/  @!P1 SEL R2, R29, R2, !P0 ;  /* 0x000000021d029207 */ /* 0x000fe40004000000 */
[----:B------:R-:W-:Y:S02]  /*5460*/  @!P1 SHF.R.U32.HI R0, RZ, R13, R0 ;  /* 0x0000000dff009219 */ /* 0x000fe40000011600 */
[----:B------:R-:W-:Y:S01]  /*5470*/  LOP3.LUT P0, RZ, R66, 0x1b0, RZ, 0xc0, !PT ;  /* 0x000001b042ff7812 */ /* 0x000fe2000780c0ff */
[----:B------:R-:W-:Y:S01]  /*5480*/  USHF.L.U32 UR42, UR42, 0x6, URZ ;  /* 0x000000062a2a7899 */ /* 0x000fe200080006ff */
[----:B------:R-:W-:Y:S01]  /*5490*/  @!P1 SEL R3, R31, R0, !P2 ;  /* 0x000000001f039207 */ /* 0x000fe20005000000 */
[----:B------:R-:W-:Y:S01]  /*54a0*/  USHF.L.U32 UR41, UR41, 0x7, URZ ;  /* 0x0000000729297899 */ /* 0x000fe200080006ff */
[----:B------:R-:W-:Y:S03]  /*54b0*/  @P4 SHF.R.U32.HI R67, RZ, 0x10, R17 ;  /* 0x00000010ff434819 */ /* 0x000fe60000011611 */
[----:B------:R-:W-:Y:S02]  /*54c0*/  @!P1 IMAD.IADD R0, R2, 0x1, -R3 ;  /* 0x0000000102009824 */ /* 0x000fe400078e0a03 */
[----:B------:R-:W-:Y:S02]  /*54d0*/  @!P1 IMAD.IADD R2, R3, 0x1, -R2 ;  /* 0x0000000103029824 */ /* 0x000fe400078e0a02 */
[----:B------:R-:W-:Y:S02]  /*54e0*/  @!P1 IMAD R31, R0, R9, R31 ;  /* 0x00000009001f9224 */ /* 0x000fe400078e021f */
[----:B------:R-:W-:Y:S01]  /*54f0*/  @!P1 IMAD R29, R2, R10, R29 ;  /* 0x0000000a021d9224 */ /* 0x000fe200078e021d */
[----:B------:R-:W-:Y:S06]  /*5500*/  @!P0 BRA `(.L_x_86) ;  /* 0x00000000007c8947 */ /* 0x000fec0003800000 */
[----:B------:R-:W1:Y:S01]  /*5510*/  LDCU.64 UR8, c[0x4][0x80] ;  /* 0x01001000ff0877ac */ /* 0x000e620008000a00 */
[----:B------:R-:W-:Y:S01]  /*5520*/  MOV R2, 0x0 ;  /* 0x0000000000027802 */ /* 0x000fe20000000f00 */
[----:B------:R-:W-:Y:S02]  /*5530*/  HFMA2 R12, -RZ, RZ, 0, 5.9604644775390625e-08 ;  /* 0x00000001ff0c7431 */ /* 0x000fe400000001ff */
[----:B------:R-:W-:Y:S01]  /*5540*/  IMAD.MOV.U32 R8, RZ, RZ, 0x70 ;  /* 0x00000070ff087424 */ /* 0x000fe200078e00ff */
[----:B------:R2:W3:Y:S01]  /*5550*/  LDC.64 R14, c[0x4][R2] ;  /* 0x01000000020e7b82 */ /* 0x0004e20000000a00 */
[----:B------:R-:W4:Y:S01]  /*5560*/  LDCU.64 UR6, c[0x4][0x88] ;  /* 0x01001100ff0677ac */ /* 0x000f220008000a00 */
[----:B------:R-:W-:Y:S01]  /*5570*/  IMAD.MOV.U32 R13, RZ, RZ, RZ ;  /* 0x000000ffff0d7224 */ /* 0x000fe200078e00ff */
[----:B------:R-:W2:Y:S01]  /*5580*/  LDCU.64 UR4, c[0x4][0x8] ;  /* 0x01000100ff0477ac */ /* 0x000ea20008000a00 */
[----:B-1----:R-:W-:Y:S01]  /*5590*/  MOV R5, UR9 ;  /* 0x0000000900057c02 */ /* 0x002fe20008000f00 */
[----:B------:R-:W-:Y:S01]  /*55a0*/  IMAD.U32 R4, RZ, RZ, UR8 ;  /* 0x00000008ff047e24 */ /* 0x000fe2000f8e00ff */
[----:B----4-:R-:W-:Y:S01]  /*55b0*/  MOV R7, UR7 ;  /* 0x0000000700077c02 */ /* 0x010fe20008000f00 */
[----:B------:R-:W-:Y:S01]  /*55c0*/  IMAD.U32 R6, RZ, RZ, UR6 ;  /* 0x00000006ff067e24 */ /* 0x000fe2000f8e00ff */
[----:B--2---:R-:W-:Y:S01]  /*55d0*/  MOV R11, UR5 ;  /* 0x00000005000b7c02 */ /* 0x004fe20008000f00 */
[----:B------:R-:W-:Y:S02]  /*55e0*/  IMAD.U32 R10, RZ, RZ, UR4 ;  /* 0x00000004ff0a7e24 */ /* 0x000fe4000f8e00ff */
[----:B------:R-:W-:Y:S07]  /*55f0*/  LEPC R20, `(.L_x_87) ;  /* 0x000000001014794e */ /* 0x000fee0000000000 */
[----:B---3-5:R-:W-:Y:S05]  /*5600*/  CALL.ABS.NOINC R14 ;  /* 0x000000000e007343 */ /* 0x028fea0003c00000 */
.L_x_87:
[----:B------:R-:W1:Y:S01]  /*5610*/  LDCU.64 UR8, c[0x4][0x80] ;  /* 0x01001000ff0877ac */ /* 0x000e620008000a00 */
[----:B------:R-:W2:Y:S01]  /*5620*/  LDC.64 R2, c[0x4][R2] ;  /* 0x0100000002027b82 */ /* 0x000ea20000000a00 */
[----:B------:R-:W-:Y:S02]  /*5630*/  HFMA2 R12, -RZ, RZ, 0, 5.9604644775390625e-08 ;  /* 0x00000001ff0c7431 */ /* 0x000fe400000001ff */
[----:B------:R-:W-:Y:S02]  /*5640*/  IMAD.MOV.U32 R8, RZ, RZ, 0x70 ;  /* 0x00000070ff087424 */ /* 0x000fe400078e00ff */
[----:B------:R-:W-:Y:S01]  /*5650*/  IMAD.MOV.U32 R13, RZ, RZ, RZ ;  /* 0x000000ffff0d7224 */ /* 0x000fe200078e00ff */
[----:B------:R-:W3:Y:S01]  /*5660*/  LDCU.64 UR6, c[0x4][0x88] ;  /* 0x01001100ff0677ac */ /* 0x000ee20008000a00 */
[----:B------:R-:W4:Y:S01]  /*5670*/  LDCU.64 UR4, c[0x4][0x8] ;  /* 0x01000100ff0477ac */ /* 0x000f220008000a00 */
[----:B-1----:R-:W-:Y:S02]  /*5680*/  MOV R4, UR8 ;  /* 0x0000000800047c02 */ /* 0x002fe40008000f00 */
[----:B------:R-:W-:Y:S02]  /*5690*/  MOV R5, UR9 ;  /* 0x0000000900057c02 */ /* 0x000fe40008000f00 */
[----:B---3--:R-:W-:Y:S01]  /*56a0*/  MOV R7, UR7 ;  /* 0x0000000700077c02 */ /* 0x008fe20008000f00 */
[----:B------:R-:W-:Y:S01]  /*56b0*/  IMAD.U32 R6, RZ, RZ, UR6 ;  /* 0x00000006ff067e24 */ /* 0x000fe2000f8e00ff */
[----:B----4-:R-:W-:Y:S01]  /*56c0*/  MOV R11, UR5 ;  /* 0x00000005000b7c02 */ /* 0x010fe20008000f00 */
[----:B------:R-:W-:Y:S02]  /*56d0*/  IMAD.U32 R10, RZ, RZ, UR4 ;  /* 0x00000004ff0a7e24 */ /* 0x000fe4000f8e00ff */
[----:B------:R-:W-:Y:S07]  /*56e0*/  LEPC R20, `(.L_x_86) ;  /* 0x000000001014794e */ /* 0x000fee0000000000 */
[----:B--2---:R-:W-:Y:S05]  /*56f0*/  CALL.ABS.NOINC R2 ;  /* 0x0000000002007343 */ /* 0x004fea0003c00000 */
.L_x_86:
[----:B------:R-:W-:Y:S05]  /*5700*/  BSYNC.RECONVERGENT B6 ;  /* 0x0000000000067941 */ /* 0x000fea0003800200 */
.L_x_85:
[----:B------:R-:W-:Y:S01]  /*5710*/  ISETP.NE.U32.AND P4, PT, R54, RZ, PT ;  /* 0x000000ff3600720c */ /* 0x000fe20003f85070 */
[----:B------:R-:W-:Y:S01]  /*5720*/  UISETP.NE.AND UP2, UPT, UR50, URZ, UPT ;  /* 0x000000ff3200728c */ /* 0x000fe2000bf45270 */
[----:B------:R-:W-:Y:S01]  /*5730*/  ISETP.NE.U32.AND P2, PT, RZ, UR38, PT ;  /* 0x00000026ff007c0c */ /* 0x000fe2000bf45070 */
[----:B------:R-:W-:Y:S01]  /*5740*/  UISETP.NE.U32.AND UP1, UPT, UR44, URZ, UPT ;  /* 0x000000ff2c00728c */ /* 0x000fe2000bf25070 */
[----:B------:R-:W-:Y:S01]  /*5750*/  ISETP.NE.AND.EX P4, PT, R55, RZ, PT, P4 ;  /* 0x000000ff3700720c */ /* 0x000fe20003f85340 */
[----:B------:R-:W-:Y:S01]  /*5760*/  UPLOP3.LUT UP0, UPT, UPT, UPT, UPT, 0x40, 0x4 ;  /* 0x000000000004789c */ /* 0x000fe20003f0e870 */
[----:B------:R-:W-:Y:S01]  /*5770*/  ISETP.NE.AND.EX P2, PT, RZ, UR39, PT, P2 ;  /* 0x00000027ff007c0c */ /* 0x000fe2000bf45320 */
[----:B------:R-:W-:Y:S01]  /*5780*/  UISETP.NE.AND.EX UP1, UPT, UR45, URZ, UPT, UP1 ;  /* 0x000000ff2d00728c */ /* 0x000fe2000bf25310 */
[----:B------:R-:W-:Y:S04]  /*5790*/  PLOP3.LUT P1, PT, PT, PT, UP2, 0x80, 0x8 ;  /* 0x000000000008781c */ /* 0x000fe80003f2f028 */
[----:B------:R-:W-:Y:S06]  /*57a0*/  @UP2 UPLOP3.LUT UP0, UPT, UPT, UPT, UP1, 0x80, 0x8 ;  /* 0x000000000008289c */ /* 0x000fec0003f0f010 */
[----:B------:R-:W-:Y:S01]  /*57b0*/  PLOP3.LUT P0, PT, PT, PT, UP0, 0x80, 0x8 ;  /* 0x000000000008781c */ /* 0x000fe20003f0f008 */
[----:B------:R-:W-:Y:S01]  /*57c0*/  @!UPT UIADD3 URZ, UPT, UPT, URZ, URZ, URZ ;  /* 0x000000fffffff290 */ /* 0x000fe2000fffe0ff */
[----:B------:R-:W-:Y:S11]  /*57d0*/  BRA.U !UP1, `(.L_x_88) ;  /* 0x0000000109387547 */ /* 0x000ff6000b800000 */
[----:B------:R-:W-:Y:S01]  /*57e0*/  UISETP.NE.U32.AND UP0, UPT, UR38, URZ, UPT ;  /* 0x000000ff2600728c */ /* 0x000fe2000bf05070 */
[----:B------:R-:W-:Y:S02]  /*57f0*/  HFMA2 R0, -RZ, RZ, 0, 5.9604644775390625e-08 ;  /* 0x00000001ff007431 */ /* 0x000fe400000001ff */
[----:B------:R-:W-:Y:S01]  /*5800*/  IMAD.MOV.U32 R59, RZ, RZ, 0x1 ;  /* 0x00000001ff3b7424 */ /* 0x000fe200078e00ff */
[----:B------:R-:W-:Y:S06]  /*5810*/  UISETP.NE.AND.EX UP0, UPT, UR39, URZ, UPT, UP0 ;  /* 0x000000ff2700728c */ /* 0x000fec000bf05300 */
[----:B------:R-:W-:Y:S05]  /*5820*/  PLOP3.LUT P3, PT, PT, PT, UP0, 0x80, 0x8 ;  /* 0x000000000008781c */ /* 0x000fea0003f6f008 */
[----:B------:R-:W1:Y:S01]  /*5830*/  @UP0 LDCU.64 UR6, c[0x0][0x888] ;  /* 0x00011100ff0607ac */ /* 0x000e620008000a00 */
[----:B------:R-:W-:Y:S07]  /*5840*/  @UP0 UIMAD UR4, UR36, UR44, URZ ;  /* 0x0000002c240402a4 */ /* 0x000fee000f8e02ff */
[----:B------:R-:W-:Y:S01]  /*5850*/  @!P3 PRMT R59, R0, 0x7610, R59 ;  /* 0x00007610003bb816 */ /* 0x000fe2000000003b */
[----:B-1----:R-:W-:Y:S03]  /*5860*/  @UP0 UIMAD.WIDE UR6, UR4, 0x4, UR6 ;  /* 0x00000004040608a5 */ /* 0x002fe6000f8e0206 */
[----:B------:R-:W1:Y:S03]  /*5870*/  @!UP0 LDCU UR4, c[0x0][0x880] ;  /* 0x00011000ff0487ac */ /* 0x000e660008000800 */
[----:B------:R-:W-:Y:S01]  /*5880*/  IMAD.U32 R2, RZ, RZ, UR6 ;  /* 0x00000006ff027e24 */ /* 0x000fe2000f8e00ff */
[----:B------:R-:W-:Y:S05]  /*5890*/  MOV R3, UR7 ;  /* 0x0000000700037c02 */ /* 0x000fea0008000f00 */
[----:B-----5:R2:W5:Y:S02]  /*58a0*/  @P3 LDG.E R35, desc[UR46][R2.64] ;  /* 0x0000002e02233981 */ /* 0x020564000c1e1900 */
[----:B-12---:R-:W-:Y:S02]  /*58b0*/  @!P3 IMAD.U32 R35, RZ, RZ, UR4 ;  /* 0x00000004ff23be24 */ /* 0x006fe4000f8e00ff */
.L_x_88:
[----:B------:R-:W-:Y:S05]  /*58c0*/  @!P4 BRA `(.L_x_89) ;  /* 0x000000000020c947 */ /* 0x000fea0003800000 */
[----:B------:R-:W-:Y:S04]  /*58d0*/  ISETP.NE.U32.AND P3, PT, R52, RZ, PT ;  /* 0x000000ff3400720c */ /* 0x000fe80003f65070 */
[----:B------:R-:W-:Y:S11]  /*58e0*/  ISETP.NE.AND.EX P3, PT, R53, RZ, PT, P3 ;  /* 0x000000ff3500720c */ /* 0x000ff60003f65330 */
[----:B------:R-:W-:Y:S02]  /*58f0*/  @!UPT UIADD3 URZ, UPT, UPT, URZ, URZ, URZ ;  /* 0x000000fffffff290 */ /* 0x000fe4000fffe0ff */
[----:B------:R-:W1:Y:S01]  /*5900*/  @P3 LDC.64 R2, c[0x0][0x8a8] ;  /* 0x00022a00ff023b82 */ /* 0x000e620000000a00 */
[----:B------:R-:W-:Y:S04]  /*5910*/  @P3 IMAD R0, R54, UR36, RZ ;  /* 0x0000002436003c24 */ /* 0x000fe8000f8e02ff */
[----:B-1----:R-:W-:Y:S05]  /*5920*/  @P3 IMAD.WIDE R2, R0, 0x4, R2 ;  /* 0x0000000400023825 */ /* 0x002fea00078e0202 */
[----:B-----5:R1:W5:Y:S02]  /*5930*/  @P3 LDG.E R33, desc[UR46][R2.64] ;  /* 0x0000002e02213981 */ /* 0x020364000c1e1900 */
[----:B-1----:R-:W2:Y:S02]  /*5940*/  @!P3 LDC R33, c[0x0][0x8a0] ;  /* 0x00022800ff21bb82 */ /* 0x002ea40000000800 */
.L_x_89:
[----:B-----5:R-:W-:Y:S01]  /*5950*/  FSETP.NEU.AND P3, PT, R35, RZ, PT ;  /* 0x000000ff2300720b */ /* 0x020fe20003f6d000 */
[----:B------:R-:W-:Y:S01]  /*5960*/  IMAD.SHL.U32 R80, R64, 0x2, RZ ;  /* 0x0000000240507824 */ /* 0x000fe200078e00ff */
[----:B------:R-:W-:Y:S01]  /*5970*/  SEL R7, RZ, 0xffffffff, P2 ;  /* 0xffffffffff077807 */ /* 0x000fe20001000000 */
[----:B------:R-:W-:Y:S01]  /*5980*/  BSSY B1, `(.L_x_90) ;  /* 0x0000036000017945 */ /* 0x000fe20003800000 */
[----:B------:R-:W-:Y:S01]  /*5990*/  @P1 LOP3.LUT P2, RZ, R59, 0xff, RZ, 0xc0, !PT ;  /* 0x000000ff3bff1812 */ /* 0x000fe2000784c0ff */
[----:B------:R-:W-:Y:S01]  /*59a0*/  VIADD R78, R80, UR48 ;  /* 0x00000030504e7c36 */ /* 0x000fe20008000000 */
[----:B------:R-:W-:Y:S01]  /*59b0*/  @P1 SEL R2, RZ, 0xffffffff, P3 ;  /* 0xffffffffff021807 */ /* 0x000fe20001800000 */
[----:B------:R-:W-:Y:S01]  /*59c0*/  IMAD.MOV.U32 R81, RZ, RZ, 0x1 ;  /* 0x00000001ff517424 */ /* 0x000fe200078e00ff */
[----:B------:R-:W-:Y:S01]  /*59d0*/  LOP3.LUT R70, R70, 0x1, RZ, 0x3c, !PT ;  /* 0x0000000146467812 */ /* 0x000fe200078e3cff */
[----:B------:R-:W-:Y:S01]  /*59e0*/  IMAD.MOV.U32 R39, RZ, RZ, RZ ;  /* 0x000000ffff277224 */ /* 0x000fe200078e00ff */
[----:B------:R-:W-:Y:S02]  /*59f0*/  @P0 SEL R2, R7, R2, !P2 ;  /* 0x0000000207020207 */ /* 0x000fe40005000000 */
[----:B------:R-:W-:Y:S02]  /*5a00*/  CS2R R50, SRZ ;  /* 0x0000000000327805 */ /* 0x000fe4000001ff00 */
[----:B------:R-:W-:Y:S02]  /*5a10*/  LEA R79, R30, UR48, 0x3 ;  /* 0x000000301e4f7c11 */ /* 0x000fe4000f8e18ff */
[----:B------:R-:W-:Y:S02]  /*5a20*/  CS2R R48, SRZ ;  /* 0x0000000000307805 */ /* 0x000fe4000001ff00 */
[----:B------:R-:W-:Y:S02]  /*5a30*/  @P1 LOP3.LUT R2, R2, 0x1, RZ, 0xc0, !PT ;  /* 0x0000000102021812 */ /* 0x000fe400078ec0ff */
[----:B------:R-:W-:Y:S02]  /*5a40*/  CS2R R42, SRZ ;  /* 0x00000000002a7805 */ /* 0x000fe4000001ff00 */
[----:B------:R-:W-:Y:S02]  /*5a50*/  SHF.L.U32 R0, R69, 0x1f, RZ ;  /* 0x0000001f45007819 */ /* 0x000fe400000006ff */
[----:B------:R-:W-:Y:S02]  /*5a60*/  CS2R R40, SRZ ;  /* 0x0000000000287805 */ /* 0x000fe4000001ff00 */
[----:B------:R-:W-:Y:S01]  /*5a70*/  ISETP.NE.U32.OR P5, PT, R2, 0x1, !P1 ;  /* 0x000000010200780c */ /* 0x000fe20004fa5470 */
[----:B------:R-:W-:Y:S01]  /*5a80*/  IMAD.IADD R77, R71, 0x1, R78 ;  /* 0x00000001474d7824 */ /* 0x000fe200078e024e */
[----:B------:R-:W-:Y:S02]  /*5a90*/  PLOP3.LUT P2, PT, PT, PT, UP1, 0x80, 0x8 ;  /* 0x000000000008781c */ /* 0x000fe40003f4f018 */
[----:B------:R-:W-:Y:S02]  /*5aa0*/  LEA.HI R5, R30, R30, RZ, 0x1 ;  /* 0x0000001e1e057211 */ /* 0x000fe400078f08ff */
[----:B------:R-:W-:Y:S02]  /*5ab0*/  LOP3.LUT P4, R74, R59, 0xff, RZ, 0xc0, !PT ;  /* 0x000000ff3b4a7812 */ /* 0x000fe4000788c0ff */
[----:B------:R-:W-:Y:S01]  /*5ac0*/  SEL R2, RZ, 0xffffffff, P3 ;  /* 0xffffffffff027807 */ /* 0x000fe20001800000 */
[C---:B------:R-:W-:Y:S01]  /*5ad0*/  IMAD.SHL.U32 R3, R5.reuse, 0x40, RZ ;  /* 0x0000004005037824 */ /* 0x040fe200078e00ff */
[----:B------:R-:W-:Y:S02]  /*5ae0*/  LOP3.LUT R5, R5, 0xffe, RZ, 0xc0, !PT ;  /* 0x00000ffe05057812 */ /* 0x000fe400078ec0ff */
[----:B------:R-:W-:Y:S02]  /*5af0*/  P2R R76, PR, RZ, 0x20 ;  /* 0x00000020ff4c7803 */ /* 0x000fe40000000000 */
[----:B------:R-:W-:Y:S01]  /*5b00*/  @P5 SHF.L.U32 R4, R70, 0x1f, RZ ;  /* 0x0000001f46045819 */ /* 0x000fe200000006ff */
[----:B------:R-:W-:Y:S01]  /*5b10*/  IMAD.IADD R34, R30, 0x1, -R5 ;  /* 0x000000011e227824 */ /* 0x000fe200078e0a05 */
[----:B------:R-:W-:Y:S02]  /*5b20*/  @P2 SEL R2, R7, R2, !P4 ;  /* 0x0000000207022207 */ /* 0x000fe40006000000 */
[----:B------:R-:W1:Y:S01]  /*5b30*/  @P5 SYNCS.PHASECHK.TRANS64.TRYWAIT P1, [UR48+0x40], R4 ;  /* 0x00004004ff0055a7 */ /* 0x000e620008021130 */
[----:B------:R-:W-:Y:S02]  /*5b40*/  LOP3.LUT R3, R3, 0xffffff80, RZ, 0xc0, !PT ;  /* 0xffffff8003037812 */ /* 0x000fe400078ec0ff */
[----:B------:R-:W-:Y:S03]  /*5b50*/  LOP3.LUT R2, R2, 0x1, RZ, 0xc0, !PT ;  /* 0x0000000102027812 */ /* 0x000fe600078ec0ff */
[----:B------:R-:W-:Y:S01]  /*5b60*/  IMAD.IADD R3, R32, 0x1, R3 ;  /* 0x0000000120037824 */ /* 0x000fe200078e0203 */
[----:B------:R-:W-:Y:S03]  /*5b70*/  ISETP.NE.U32.AND P2, PT, R2, 0x1, PT ;  /* 0x000000010200780c */ /* 0x000fe60003f45070 */
[----:B------:R-:W-:Y:S01]  /*5b80*/  IMAD R34, R34, 0x100000, R3 ;  /* 0x0010000022227824 */ /* 0x000fe200078e0203 */
[----:B------:R-:W-:Y:S01]  /*5b90*/  P2R R82, PR, RZ, 0x4 ;  /* 0x00000004ff527803 */ /* 0x000fe20000000000 */
[----:B------:R3:W4:Y:S01]  /*5ba0*/  SYNCS.PHASECHK.TRANS64.TRYWAIT P0, [R79+URZ+0xb0], R0 ;  /* 0x0000b0004f0075a7 */ /* 0x00072200080011ff */
[----:B-1----:R-:W-:Y:S01]  /*5bb0*/  @P5 SEL R81, RZ, 0x1, !P1 ;  /* 0x00000001ff515807 */ /* 0x002fe20004800000 */
[----:B---3--:R-:W-:Y:S06]  /*5bc0*/  @!P5 BRA `(.L_x_91) ;  /* 0x000000000044d947 */ /* 0x008fec0003800000 */
[----:B------:R-:W-:Y:S01]  /*5bd0*/  IMAD.MOV.U32 R50, RZ, RZ, RZ ;  /* 0x000000ffff327224 */ /* 0x000fe200078e00ff */
[----:B------:R-:W-:Y:S01]  /*5be0*/  ISETP.NE.AND P1, PT, R81, RZ, PT ;  /* 0x000000ff5100720c */ /* 0x000fe20003f25270 */
[----:B------:R-:W-:Y:S01]  /*5bf0*/  BSSY B0, `(.L_x_92) ;  /* 0x0000008000007945 */ /* 0x000fe20003800000 */
[----:B------:R-:W-:Y:S02]  /*5c00*/  CS2R R42, SRZ ;  /* 0x00000000002a7805 */ /* 0x000fe4000001ff00 */
[----:B------:R-:W-:Y:S02]  /*5c10*/  CS2R R40, SRZ ;  /* 0x0000000000287805 */ /* 0x000fe4000001ff00 */
[----:B------:R-:W-:Y:S07]  /*5c20*/  CS2R R48, SRZ ;  /* 0x0000000000307805 */ /* 0x000fee000001ff00 */
[----:B------:R-:W-:Y:S05]  /*5c30*/  @P1 BRA `(.L_x_93) ;  /* 0x00000000000c1947 */ /* 0x000fea0003800000 */
[----:B------:R-:W-:Y:S04]  /*5c40*/  SHF.L.U32 R3, R70, 0x1f, RZ ;  /* 0x0000001f46037819 */ /* 0x000fe800000006ff */
[----:B------:R-:W1:Y:S02]  /*5c50*/  SYNCS.PHASECHK.TRANS64.TRYWAIT P1, [UR48+0x40], R3 ;  /* 0x00004003ff0075a7 */ /* 0x000e640008021130 */
[----:B-1----:R-:W-:Y:S05]  /*5c60*/  @!P1 BRA `(.L_x_94) ;  /* 0x0000002c009c9947 */ /* 0x002fea0003800000 */
.L_x_93:
[----:B------:R-:W-:Y:S05]  /*5c70*/  BSYNC B0 ;  /* 0x0000000000007941 */ /* 0x000fea0003800000 */
.L_x_92:
[----:B------:R-:W-:Y:S01]  /*5c80*/  ISETP.NE.AND P1, PT, R82, RZ, PT ;  /* 0x000000ff5200720c */ /* 0x000fe20003f25270 */
[----:B------:R-:W-:Y:S11]  /*5c90*/  HFMA2 R39, -RZ, RZ, 0, 5.9604644775390625e-08 ;  /* 0x00000001ff277431 */ /* 0x000ff600000001ff */
[----:B------:R-:W-:Y:S01]  /*5ca0*/  @!UPT UIADD3 URZ, UPT, UPT, URZ, URZ, URZ ;  /* 0x000000fffffff290 */ /* 0x000fe2000fffe0ff */
[----:B------:R-:W-:Y:S05]  /*5cb0*/  @P1 WARPSYNC.ALL ;  /* 0x0000000000001948 */ /* 0x000fea0003800000 */
[----:B------:R3:W1:Y:S04]  /*5cc0*/  @P1 LDSM.16.M88.4 R40, [R80+UR48+0x200] ;  /* 0x000200305028183b */ /* 0x0006680008000200 */
[----:B------:R3:W1:Y:S02]  /*5cd0*/  @P1 LDSM.16.M88.4 R48, [R77+0x200] ;  /* 0x000200004d30183b */ /* 0x0006640000000200 */
.L_x_91:
[----:B------:R-:W-:Y:S05]  /*5ce0*/  BSYNC B1 ;  /* 0x0000000000017941 */ /* 0x000fea0003800000 */
.L_x_90:
[----:B-1----:R-:W-:Y:S04]  /*5cf0*/  SHF.R.U32.HI R2, RZ, 0x15, R34 ;  /* 0x00000015ff027819 */ /* 0x002fe80000011622 */
[----:B------:R-:W-:Y:S01]  /*5d00*/  LOP3.LUT P1, RZ, R2, 0x3, R65, 0x48, !PT ;  /* 0x0000000302ff7812 */ /* 0x000fe20007824841 */
[----:B------:R-:W-:Y:S01]  /*5d10*/  @!UPT UIADD3 URZ, UPT, UPT, URZ, URZ, URZ ;  /* 0x000000fffffff290 */ /* 0x000fe2000fffe0ff */
[----:B----4-:R-:W-:Y:S11]  /*5d20*/  @P0 BRA `(.L_x_95) ;  /* 0x0000000000080947 */ /* 0x010ff60003800000 */
[----:B------:R-:W1:Y:S02]  /*5d30*/  SYNCS.PHASECHK.TRANS64.TRYWAIT P0, [R79+URZ+0xb0], R0 ;  /* 0x0000b0004f0075a7 */ /* 0x000e6400080011ff */
[----:B-1----:R-:W-:Y:S05]  /*5d40*/  @!P0 BRA `(.L_x_96) ;  /* 0x0000002c007c8947 */ /* 0x002fea0003800000 */
.L_x_95:
[----:B------:R-:W-:Y:S05]  /*5d50*/  @!P1 BRA `(.L_x_97) ;  /* 0x0000000000409947 */ /* 0x000fea0003800000 */
[----:B------:R-:W4:Y:S01]  /*5d60*/  LDCU.64 UR8, c[0x4][0x70] ;  /* 0x01000e00ff0877ac */ /* 0x000f220008000a00 */
[----:B------:R-:W-:Y:S01]  /*5d70*/  MOV R3, 0x0 ;  /* 0x0000000000037802 */ /* 0x000fe20000000f00 */
[----:B------:R-:W-:Y:S02]  /*5d80*/  HFMA2 R12, -RZ, RZ, 0, 5.9604644775390625e-08 ;  /* 0x00000001ff0c7431 */ /* 0x000fe400000001ff */
[----:B------:R-:W-:Y:S02]  /*5d90*/  IMAD.MOV.U32 R8, RZ, RZ, 0x192 ;  /* 0x00000192ff087424 */ /* 0x000fe400078e00ff */
[----:B------:R-:W-:Y:S01]  /*5da0*/  IMAD.MOV.U32 R13, RZ, RZ, RZ ;  /* 0x000000ffff0d7224 */ /* 0x000fe200078e00ff */
[----:B------:R-:W5:Y:S01]  /*5db0*/  LDCU.64 UR6, c[0x4][0x78] ;  /* 0x01000f00ff0677ac */ /* 0x000f620008000a00 */
[----:B------:R-:W1:Y:S01]  /*5dc0*/  LDC.64 R2, c[0x4][R3] ;  /* 0x0100000003027b82 */ /* 0x000e620000000a00 */
[----:B------:R-:W2:Y:S01]  /*5dd0*/  LDCU.64 UR4, c[0x4][0x10] ;  /* 0x01000200ff0477ac */ /* 0x000ea20008000a00 */
[----:B----4-:R-:W-:Y:S01]  /*5de0*/  MOV R5, UR9 ;  /* 0x0000000900057c02 */ /* 0x010fe20008000f00 */
[----:B------:R-:W-:Y:S01]  /*5df0*/  IMAD.U32 R4, RZ, RZ, UR8 ;  /* 0x00000008ff047e24 */ /* 0x000fe2000f8e00ff */
[----:B-----5:R-:W-:Y:S01]  /*5e00*/  MOV R7, UR7 ;  /* 0x0000000700077c02 */ /* 0x020fe20008000f00 */
[----:B------:R-:W-:Y:S01]  /*5e10*/  IMAD.U32 R6, RZ, RZ, UR6 ;  /* 0x00000006ff067e24 */ /* 0x000fe2000f8e00ff */
[----:B--2---:R-:W-:Y:S01]  /*5e20*/  MOV R11, UR5 ;  /* 0x00000005000b7c02 */ /* 0x004fe20008000f00 */
[----:B------:R-:W-:Y:S02]  /*5e30*/  IMAD.U32 R10, RZ, RZ, UR4 ;  /* 0x00000004ff0a7e24 */ /* 0x000fe4000f8e00ff */
[----:B------:R-:W-:Y:S07]  /*5e40*/  LEPC R20, `(.L_x_97) ;  /* 0x000000001014794e */ /* 0x000fee0000000000 */
[----:B-1-3--:R-:W-:Y:S05]  /*5e50*/  CALL.ABS.NOINC R2 ;  /* 0x0000000002007343 */ /* 0x00afea0003c00000 */
.L_x_97:
[----:B------:R-:W-:Y:S01]  /*5e60*/  SHF.L.U32 R20, R40, 0x10, RZ ;  /* 0x0000001028147819 */ /* 0x000fe200000006ff */
[----:B------:R-:W-:Y:S05]  /*5e70*/  WARPSYNC.ALL ;  /* 0x0000000000007948 */ /* 0x000fea0003800000 */
[----:B------:R-:W-:Y:S01]  /*5e80*/  R2UR UR4, R34 ;  /* 0x00000000220472ca */ /* 0x000fe200000e0000 */
[----:B------:R-:W-:Y:S01]  /*5e90*/  BSSY.RECONVERGENT B0, `(.L_x_98) ;  /* 0x000004e000007945 */ /* 0x000fe20003800200 */
[----:B------:R-:W-:Y:S02]  /*5ea0*/  LOP3.LUT R21, R40, 0xffff0000, RZ, 0xc0, !PT ;  /* 0xffff000028157812 */ /* 0x000fe400078ec0ff */
[----:B------:R-:W-:Y:S02]  /*5eb0*/  LOP3.LUT R36, R41, 0xffff0000, RZ, 0xc0, !PT ;  /* 0xffff000029247812 */ /* 0x000fe400078ec0ff */
[----:B------:R-:W-:Y:S02]  /*5ec0*/  SHF.L.U32 R37, R43, 0x10, RZ ;  /* 0x000000102b257819 */ /* 0x000fe400000006ff */
[----:B------:R-:W-:Y:S02]  /*5ed0*/  LOP3.LUT R38, R51, 0xffff0000, RZ, 0xc0, !PT ;  /* 0xffff000033267812 */ /* 0x000fe400078ec0ff */
[----:B------:R-:W-:Y:S03]  /*5ee0*/  ISETP.NE.AND P0, PT, R72, RZ, PT ;  /* 0x000000ff4800720c */ /* 0x000fe60003f05270 */
[----:B------:R-:W1:Y:S02]  /*5ef0*/  LDTM.16dp256bit.x4 R4, tmem[UR4] ;  /* 0x00000004000479ee */ /* 0x000e640008120000 */
[C---:B-12---:R-:W-:Y:S01]  /*5f00*/  FMUL R0, R33.reuse, R4 ;  /* 0x0000000421007220 */ /* 0x046fe20000400000 */
[C---:B------:R-:W-:Y:S01]  /*5f10*/  FMUL R2, R33.reuse, R5 ;  /* 0x0000000521027220 */ /* 0x040fe20000400000 */
[C---:B------:R-:W-:Y:S01]  /*5f20*/  FMUL R3, R33.reuse, R6 ;  /* 0x0000000621037220 */ /* 0x040fe20000400000 */
[----:B------:R-:W-:Y:S01]  /*5f30*/  FMUL R7, R33, R7 ;  /* 0x0000000721077220 */ /* 0x000fe20000400000 */
[----:B------:R-:W-:Y:S01]  /*5f40*/  FFMA R0, R35, R20, R0 ;  /* 0x0000001423007223 */ /* 0x000fe20000000000 */
[----:B------:R-:W-:Y:S01]  /*5f50*/  SHF.L.U32 R20, R41, 0x10, RZ ;  /* 0x0000001029147819 */ /* 0x000fe200000006ff */
[----:B------:R-:W-:Y:S01]  /*5f60*/  FFMA R2, R35, R21, R2 ;  /* 0x0000001523027223 */ /* 0x000fe20000000002 */
[C---:B------:R-:W-:Y:S01]  /*5f70*/  SHF.L.U32 R21, R42.reuse, 0x10, RZ ;  /* 0x000000102a157819 */ /* 0x040fe200000006ff */
[C---:B------:R-:W-:Y:S01]  /*5f80*/  FMUL R4, R33.reuse, R8 ;  /* 0x0000000821047220 */ /* 0x040fe20000400000 */
[----:B------:R-:W-:Y:S01]  /*5f90*/  FMUL R5, R33, R9 ;  /* 0x0000000921057220 */ /* 0x000fe20000400000 */
[C---:B------:R-:W-:Y:S01]  /*5fa0*/  FFMA R3, R35.reuse, R20, R3 ;  /* 0x0000001423037223 */ /* 0x040fe20000000003 */
[----:B------:R-:W-:Y:S01]  /*5fb0*/  LOP3.LUT R20, R42, 0xffff0000, RZ, 0xc0, !PT ;  /* 0xffff00002a147812 */ /* 0x000fe200078ec0ff */
[----:B------:R-:W-:Y:S01]  /*5fc0*/  FFMA R7, R35, R36, R7 ;  /* 0x0000002423077223 */ /* 0x000fe20000000007 */
[----:B------:R-:W-:Y:S01]  /*5fd0*/  LOP3.LUT R36, R43, 0xffff0000, RZ, 0xc0, !PT ;  /* 0xffff00002b247812 */ /* 0x000fe200078ec0ff */
[C---:B------:R-:W-:Y:S01]  /*5fe0*/  FMUL R6, R33.reuse, R10 ;  /* 0x0000000a21067220 */ /* 0x040fe20000400000 */
[----:B------:R-:W-:Y:S01]  /*5ff0*/  F2FP.BF16.F32.PACK_AB R44, R2, R0 ;  /* 0x00000000022c723e */ /* 0x000fe200000010ff */
[----:B------:R-:W-:Y:S01]  /*6000*/  FMUL R11, R33, R11 ;  /* 0x0000000b210b7220 */ /* 0x000fe20000400000 */
[----:B------:R-:W-:Y:S01]  /*6010*/  F2FP.BF16.F32.PACK_AB R45, R7, R3 ;  /* 0x00000003072d723e */ /* 0x000fe200000010ff */
[----:B------:R-:W-:Y:S01]  /*6020*/  FFMA R4, R35, R21, R4 ;  /* 0x0000001523047223 */ /* 0x000fe20000000004 */
[----:B------:R-:W-:Y:S01]  /*6030*/  SHF.L.U32 R21, R49, 0x10, RZ ;  /* 0x0000001031157819 */ /* 0x000fe200000006ff */
[C---:B------:R-:W-:Y:S01]  /*6040*/  FFMA R5, R35.reuse, R20, R5 ;  /* 0x0000001423057223 */ /* 0x040fe20000000005 */
[C---:B------:R-:W-:Y:S01]  /*6050*/  SHF.L.U32 R20, R48.reuse, 0x10, RZ ;  /* 0x0000001030147819 */ /* 0x040fe200000006ff */
[----:B------:R-:W-:Y:S01]  /*6060*/  FFMA R6, R35, R37, R6 ;  /* 0x0000002523067223 */ /* 0x000fe20000000006 */
[----:B------:R-:W-:Y:S01]  /*6070*/  SHF.L.U32 R37, R51, 0x10, RZ ;  /* 0x0000001033257819 */ /* 0x000fe200000006ff */
[----:B------:R-:W-:Y:S01]  /*6080*/  FFMA R11, R35, R36, R11 ;  /* 0x00000024230b7223 */ /* 0x000fe2000000000b */
[C---:B------:R-:W-:Y:S01]  /*6090*/  FMUL R8, R33.reuse, R12 ;  /* 0x0000000c21087220 */ /* 0x040fe20000400000 */
[----:B------:R-:W-:Y:S01]  /*60a0*/  LOP3.LUT R36, R48, 0xffff0000, RZ, 0xc0, !PT ;  /* 0xffff000030247812 */ /* 0x000fe200078ec0ff */
[C---:B------:R-:W-:Y:S01]  /*60b0*/  FMUL R9, R33.reuse, R13 ;  /* 0x0000000d21097220 */ /* 0x040fe20000400000 */
[----:B------:R-:W-:Y:S01]  /*60c0*/  FMUL R10, R33, R14 ;  /* 0x0000000e210a7220 */ /* 0x000fe20000400000 */
[----:B------:R-:W-:Y:S01]  /*60d0*/  FFMA R8, R35, R20, R8 ;  /* 0x0000001423087223 */ /* 0x000fe20000000008 */
[----:B------:R-:W-:Y:S01]  /*60e0*/  LOP3.LUT R20, R49, 0xffff0000, RZ, 0xc0, !PT ;  /* 0xffff000031147812 */ /* 0x000fe200078ec0ff */
[C---:B------:R-:W-:Y:S01]  /*60f0*/  FFMA R9, R35.reuse, R36, R9 ;  /* 0x0000002423097223 */ /* 0x040fe20000000009 */
[----:B------:R-:W-:Y:S01]  /*6100*/  FFMA R10, R35, R21, R10 ;  /* 0x00000015230a7223 */ /* 0x000fe2000000000a */
[C---:B------:R-:W-:Y:S01]  /*6110*/  FMUL R15, R33.reuse, R15 ;  /* 0x0000000f210f7220 */ /* 0x040fe20000400000 */
[C---:B------:R-:W-:Y:S01]  /*6120*/  SHF.L.U32 R21, R50.reuse, 0x10, RZ ;  /* 0x0000001032157819 */ /* 0x040fe200000006ff */
[C---:B------:R-:W-:Y:S01]  /*6130*/  FMUL R12, R33.reuse, R16 ;  /* 0x00000010210c7220 */ /* 0x040fe20000400000 */
[----:B------:R-:W-:Y:S01]  /*6140*/  LOP3.LUT R36, R50, 0xffff0000, RZ, 0xc0, !PT ;  /* 0xffff000032247812 */ /* 0x000fe200078ec0ff */
[C---:B------:R-:W-:Y:S01]  /*6150*/  FMUL R13, R33.reuse, R17 ;  /* 0x00000011210d7220 */ /* 0x040fe20000400000 */
[----:B------:R-:W-:Y:S01]  /*6160*/  FMUL R14, R33, R18 ;  /* 0x00000012210e7220 */ /* 0x000fe20000400000 */
[----:B------:R-:W-:Y:S01]  /*6170*/  FFMA R15, R35, R20, R15 ;  /* 0x00000014230f7223 */ /* 0x000fe2000000000f */
[----:B------:R-:W-:Y:S01]  /*6180*/  FMUL R19, R33, R19 ;  /* 0x0000001321137220 */ /* 0x000fe20000400000 */
[C---:B------:R-:W-:Y:S01]  /*6190*/  FFMA R12, R35.reuse, R21, R12 ;  /* 0x00000015230c7223 */ /* 0x040fe2000000000c */
[C---:B------:R-:W-:Y:S01]  /*61a0*/  FFMA R13, R35.reuse, R36, R13 ;  /* 0x00000024230d7223 */ /* 0x040fe2000000000d */
[C---:B------:R-:W-:Y:S01]  /*61b0*/  FFMA R14, R35.reuse, R37, R14 ;  /* 0x00000025230e7223 */ /* 0x040fe2000000000e */
[----:B------:R-:W-:Y:S01]  /*61c0*/  FFMA R19, R35, R38, R19 ;  /* 0x0000002623137223 */ /* 0x000fe20000000013 */
[----:B------:R-:W-:Y:S02]  /*61d0*/  F2FP.BF16.F32.PACK_AB R46, R5, R4 ;  /* 0x00000004052e723e */ /* 0x000fe400000010ff */
[----:B------:R-:W-:Y:S02]  /*61e0*/  F2FP.BF16.F32.PACK_AB R47, R11, R6 ;  /* 0x000000060b2f723e */ /* 0x000fe400000010ff */
[----:B------:R-:W-:Y:S02]  /*61f0*/  F2FP.BF16.F32.PACK_AB R84, R9, R8 ;  /* 0x000000080954723e */ /* 0x000fe400000010ff */
[----:B------:R-:W-:Y:S01]  /*6200*/  F2FP.BF16.F32.PACK_AB R85, R15, R10 ;  /* 0x0000000a0f55723e */ /* 0x000fe200000010ff */
[----:B------:R1:W-:Y:S01]  /*6210*/  STSM.16.M88.4 [R78+0x200], R44 ;  /* 0x0002002c4e007844 */ /* 0x0003e20000000200 */
[----:B------:R-:W-:Y:S02]  /*6220*/  F2FP.BF16.F32.PACK_AB R86, R13, R12 ;  /* 0x0000000c0d56723e */ /* 0x000fe400000010ff */
[----:B------:R-:W-:Y:S05]  /*6230*/  F2FP.BF16.F32.PACK_AB R87, R19, R14 ;  /* 0x0000000e1357723e */ /* 0x000fea00000010ff */
[----:B------:R1:W-:Y:S01]  /*6240*/  STSM.16.M88.4 [R77+0x200], R84 ;  /* 0x000200544d007844 */ /* 0x0003e20000000200 */
[----:B------:R-:W-:Y:S01]  /*6250*/  @!PT LDS RZ, [RZ] ;  /* 0x00000000fffff984 */ /* 0x000fe20000000800 */
[----:B------:R-:W-:Y:S01]  /*6260*/  @!PT LDS RZ, [RZ] ;  /* 0x00000000fffff984 */ /* 0x000fe20000000800 */
[----:B------:R-:W-:Y:S01]  /*6270*/  @!PT LDS RZ, [RZ] ;  /* 0x00000000fffff984 */ /* 0x000fe20000000800 */
[----:B------:R-:W-:Y:S01]  /*6280*/  @!PT LDS RZ, [RZ] ;  /* 0x00000000fffff984 */ /* 0x000fe20000000800 */
[----:B------:R2:W-:Y:S07]  /*6290*/  MEMBAR.ALL.CTA ;  /* 0x0000000000007992 */ /* 0x0005ee0000008000 */
[----:B--2---:R-:W2:Y:S02]  /*62a0*/  FENCE.VIEW.ASYNC.S ;  /* 0x00000000000073c6 */ /* 0x004ea40000000000 */
[----:B--2---:R-:W-:Y:S06]  /*62b0*/  BAR.SYNC.DEFER_BLOCKING 0x1, 0x80 ;  /* 0x0042000000007b1d */ /* 0x004fec0000010000 */
[----:B------:R-:W-:Y:S05]  /*62c0*/  @P0 BRA `(.L_x_99) ;  /* 0x0000000000280947 */ /* 0x000fea0003800000 */
[----:B------:R-:W-:Y:S02]  /*62d0*/  UIADD3 UR4, UPT, UPT, UR48, 0x200, URZ ;  /* 0x0000020030047890 */ /* 0x000fe4000fffe0ff */
[----:B------:R-:W-:Y:S01]  /*62e0*/  UIADD3 UR6, UP0, UPT, UR52, 0x680, URZ ;  /* 0x0000068034067890 */ /* 0x000fe2000ff1e0ff */
[----:B------:R-:W-:Y:S03]  /*62f0*/  UMOV UR43, UR36 ;  /* 0x00000024002b7c82 */ /* 0x000fe60008000000 */
[----:B------:R-:W-:Y:S01]  /*6300*/  MOV R66, UR4 ;  /* 0x0000000400427c02 */ /* 0x000fe20008000f00 */
[----:B------:R-:W-:Y:S03]  /*6310*/  UIADD3.X UR7, UPT, UPT, URZ, UR53, URZ, UP0, !UPT ;  /* 0x00000035ff077290 */ /* 0x000fe600087fe4ff */
[----:B------:R-:W-:Y:S11]  /*6320*/  R2UR UR40, R66 ;  /* 0x00000000422872ca */ /* 0x000ff600000e0000 */
[----:B------:R-:W-:Y:S02]  /*6330*/  @!UPT UIADD3 URZ, UPT, UPT, URZ, URZ, URZ ;  /* 0x000000fffffff290 */ /* 0x000fe4000fffe0ff */
[----:B------:R2:W-:Y:S01]  /*6340*/  UTMASTG.3D [UR40], [UR6] ;  /* 0x00000028060073b5 */ /* 0x0005e20008010000 */
[----:B------:R0:W-:Y:S01]  /*6350*/  UTMACMDFLUSH ;  /* 0x00000000000079b7 */ /* 0x0001e20000000000 */
[----:B--2---:R-:W-:Y:S04]  /*6360*/  DEPBAR.LE SB0, 0x1 ;  /* 0x000080400000791a */ /* 0x004fe80000000000 */
.L_x_99:
[----:B------:R-:W-:Y:S05]  /*6370*/  BSYNC.RECONVERGENT B0 ;  /* 0x0000000000007941 */ /* 0x000fea0003800200 */
.L_x_98:
[----:B------:R-:W-:Y:S01]  /*6380*/  BAR.SYNC.DEFER_BLOCKING 0x1, 0x80 ;  /* 0x0042000000007b1d */ /* 0x000fe20000010000 */
[----:B------:R-:W-:Y:S01]  /*6390*/  ISETP.NE.AND P1, PT, R76, RZ, PT ;  /* 0x000000ff4c00720c */ /* 0x000fe20003f25270 */
[----:B------:R-:W-:Y:S01]  /*63a0*/  UISETP.NE.AND UP0, UPT, UR49, URZ, UPT ;  /* 0x000000ff3100728c */ /* 0x000fe2000bf05270 */
[----:B------:R-:W-:Y:S11]  /*63b0*/  LEA R3, R39, UR48, 0x3 ;  /* 0x0000003027037c11 */ /* 0x000ff6000f8e18ff */
[----:B------:R-:W-:Y:S01]  /*63c0*/  @P1 SHF.L.U32 R2, R70, 0x1f, RZ ;  /* 0x0000001f46021819 */ /* 0x000fe200000006ff */
[----:B------:R-:W-:Y:S06]  /*63d0*/  BRA.U !UP0, `(.L_x_100) ;  /* 0x0000000108247547 */ /* 0x000fec000b800000 */
[----:B------:R-:W-:Y:S01]  /*63e0*/  IMAD.U32 R5, RZ, RZ, UR51 ;  /* 0x00000033ff057e24 */ /* 0x000fe2000f8e00ff */
[----:B------:R-:W-:Y:S01]  /*63f0*/  MOV R0, UR37 ;  /* 0x0000002500007c02 */ /* 0x000fe20008000f00 */
[----:B------:R-:W-:Y:S03]  /*6400*/  UIADD3 UR51, UPT, UPT, UR51, 0x1, URZ ;  /* 0x0000000133337890 */ /* 0x000fe6000fffe0ff */
[----:B------:R-:W-:Y:S01]  /*6410*/  @P1 LEA R5, R5, UR48, 0x3 ;  /* 0x0000003005051c11 */ /* 0x000fe2000f8e18ff */
[----:B------:R-:W-:Y:S04]  /*6420*/  UISETP.NE.AND UP0, UPT, UR51, 0x4, UPT ;  /* 0x000000043300788c */ /* 0x000fe8000bf05270 */
[----:B------:R-:W-:Y:S01]  /*6430*/  @P1 VIADD R5, R5, 0x60 ;  /* 0x0000006005051836 */ /* 0x000fe20000000000 */
[----:B------:R-:W-:Y:S04]  /*6440*/  USEL UR51, UR51, URZ, UP0 ;  /* 0x000000ff33337287 */ /* 0x000fe80008000000 */
[----:B------:R-:W-:Y:S04]  /*6450*/  @P1 PRMT R0, R0, 0x654, R5 ;  /* 0x0000065400001816 */ /* 0x000fe80000000005 */
[----:B------:R2:W-:Y:S04]  /*6460*/  @P1 SYNCS.ARRIVE.TRANS64.RED.A1T0 RZ, [R0+URZ], RZ ;  /* 0x000000ff00ff19a7 */ /* 0x0005e800081004ff */
.L_x_100:
[----:B------:R-:W4:Y:S01]  /*6470*/  @P1 SYNCS.PHASECHK.TRANS64.TRYWAIT P0, [R3+URZ+0x40], R2 ;  /* 0x00004002030015a7 */ /* 0x000f2200080011ff */
[----:B------:R-:W-:Y:S01]  /*6480*/  BSSY B1, `(.L_x_101) ;  /* 0x0000013000017945 */ /* 0x000fe20003800000 */
[----:B----4-:R-:W-:Y:S03]  /*6490*/  @P1 SEL R81, RZ, 0x1, !P0 ;  /* 0x00000001ff511807 */ /* 0x010fe60004000000 */
[----:B------:R-:W-:Y:S05]  /*64a0*/  @!P1 BRA `(.L_x_102) ;  /* 0x0000000000409947 */ /* 0x000fea0003800000 */
[----:B------:R-:W-:Y:S01]  /*64b0*/  ISETP.NE.AND P1, PT, R82, RZ, PT ;  /* 0x000000ff5200720c */ /* 0x000fe20003f25270 */
[----:B------:R-:W-:Y:S01]  /*64c0*/  BSSY B0, `(.L_x_103) ;  /* 0x0000009000007945 */ /* 0x000fe20003800000 */
[----:B------:R-:W-:Y:S11]  /*64d0*/  ISETP.NE.AND P0, PT, R81, RZ, PT ;  /* 0x000000ff5100720c */ /* 0x000ff60003f05270 */
[----:B------:R-:W-:Y:S05]  /*64e0*/  @P1 IMAD R4, R39, 0x1000, R80 ;  /* 0x0000100027041824 */ /* 0x000fea00078e0250 */
[----:B------:R-:W-:Y:S05]  /*64f0*/  @P1 IADD3 R2, PT, PT, R4, UR48, RZ ;  /* 0x0000003004021c10 */ /* 0x000fea000fffe0ff */
[----:B------:R-:W-:Y:S01]  /*6500*/  @P1 IMAD.IADD R2, R71, 0x1, R2 ;  /* 0x0000000147021824 */ /* 0x000fe200078e0202 */
[----:B------:R-:W-:Y:S06]  /*6510*/  @P0 BRA `(.L_x_104) ;  /* 0x00000000000c0947 */ /* 0x000fec0003800000 */
[----:B--2---:R-:W-:Y:S04]  /*6520*/  SHF.L.U32 R0, R70, 0x1f, RZ ;  /* 0x0000001f46007819 */ /* 0x004fe800000006ff */
[----:B------:R-:W2:Y:S02]  /*6530*/  SYNCS.PHASECHK.TRANS64.TRYWAIT P0, [R3+URZ+0x40], R0 ;  /* 0x00004000030075a7 */ /* 0x000ea400080011ff */
[----:B--2---:R-:W-:Y:S05]  /*6540*/  @!P0 BRA `(.L_x_105) ;  /* 0x0000002400908947 */ /* 0x004fea0003800000 */
.L_x_104:
[----:B------:R-:W-:Y:S05]  /*6550*/  BSYNC B0 ;  /* 0x0000000000007941 */ /* 0x000fea0003800000 */
.L_x_103:
[----:B------:R-:W-:Y:S02]  /*6560*/  ISETP.NE.AND P0, PT, R82, RZ, PT ;  /* 0x000000ff5200720c */ /* 0x000fe40003f05270 */
[----:B------:R-:W-:Y:S11]  /*6570*/  IADD3 R39, PT, PT, R39, 0x1, RZ ;  /* 0x0000000127277810 */ /* 0x000ff60007ffe0ff */
[----:B------:R-:W-:Y:S05]  /*6580*/  @P0 WARPSYNC.ALL ;  /* 0x0000000000000948 */ /* 0x000fea0003800000 */
[----:B------:R4:W1:Y:S04]  /*6590*/  @P0 LDSM.16.M88.4 R40, [R4+UR48+0x200] ;  /* 0x000200300428083b */ /* 0x0008680008000200 */
[----:B------:R4:W1:Y:S02]  /*65a0*/  @P0 LDSM.16.M88.4 R48, [R2+0x200] ;  /* 0x000200000230083b */ /* 0x0008640000000200 */
.L_x_102:
[----:B------:R-:W-:Y:S05]  /*65b0*/  BSYNC B1 ;  /* 0x0000000000017941 */ /* 0x000fea0003800000 */
.L_x_101:
[----:B--2---:R-:W-:Y:S05]  /*65c0*/  VIADD R0, R34, 0x20 ;  /* 0x0000002022007836 */ /* 0x004fea0000000000 */
[----:B------:R-:W-:Y:S04]  /*65d0*/  SHF.R.U32.HI R0, RZ, 0x15, R0 ;  /* 0x00000015ff007819 */ /* 0x000fe80000011600 */
[----:B------:R-:W-:Y:S11]  /*65e0*/  LOP3.LUT P0, RZ, R0, 0x3, R65, 0x48, !PT ;  /* 0x0000000300ff7812 */ /* 0x000ff60007804841 */
[----:B------:R-:W-:Y:S02]  /*65f0*/  @!UPT UIADD3 URZ, UPT, UPT, URZ, URZ, URZ ;  /* 0x000000fffffff290 */ /* 0x000fe4000fffe0ff */
[----:B------:R-:W-:Y:S05]  /*6600*/  @!P0 BRA `(.L_x_106) ;  /* 0x0000000000408947 */ /* 0x000fea0003800000 */
[----:B------:R-:W2:Y:S01]  /*6610*/  LDCU.64 UR8, c[0x4][0x70] ;  /* 0x01000e00ff0877ac */ /* 0x000ea20008000a00 */
[----:B------:R-:W-:Y:S01]  /*6620*/  MOV R3, 0x0 ;  /* 0x0000000000037802 */ /* 0x000fe20000000f00 */
[----:B------:R-:W-:Y:S02]  /*6630*/  HFMA2 R12, -RZ, RZ, 0, 5.9604644775390625e-08 ;  /* 0x00000001ff0c7431 */ /* 0x000fe400000001ff */
[----:B------:R-:W-:Y:S02]  /*6640*/  IMAD.MOV.U32 R8, RZ, RZ, 0x192 ;  /* 0x00000192ff087424 */ /* 0x000fe400078e00ff */
[----:B------:R-:W-:Y:S01]  /*6650*/  IMAD.MOV.U32 R13, RZ, RZ, RZ ;  /* 0x000000ffff0d7224 */ /* 0x000fe200078e00ff */
[----:B------:R-:W5:Y:S01]  /*6660*/  LDCU.64 UR6, c[0x4][0x78] ;  /* 0x01000f00ff0677ac */ /* 0x000f620008000a00 */
[----:B----4-:R-:W4:Y:S01]  /*6670*/  LDC.64 R2, c[0x4][R3] ;  /* 0x0100000003027b82 */ /* 0x010f220000000a00 */
[----:B------:R-:W3:Y:S01]  /*6680*/  LDCU.64 UR4, c[0x4][0x10] ;  /* 0x01000200ff0477ac */ /* 0x000ee20008000a00 */
[----:B--2---:R-:W-:Y:S01]  /*6690*/  MOV R5, UR9 ;  /* 0x0000000900057c02 */ /* 0x004fe20008000f00 */
[----:B------:R-:W-:Y:S01]  /*66a0*/  IMAD.U32 R4, RZ, RZ, UR8 ;  /* 0x00000008ff047e24 */ /* 0x000fe2000f8e00ff */
[----:B-----5:R-:W-:Y:S01]  /*66b0*/  MOV R7, UR7 ;  /* 0x0000000700077c02 */ /* 0x020fe20008000f00 */
[----:B------:R-:W-:Y:S01]  /*66c0*/  IMAD.U32 R6, RZ, RZ, UR6 ;  /* 0x00000006ff067e24 */ /* 0x000fe2000f8e00ff */
[----:B---3--:R-:W-:Y:S01]  /*66d0*/  MOV R11, UR5 ;  /* 0x00000005000b7c02 */ /* 0x008fe20008000f00 */
[----:B------:R-:W-:Y:S02]  /*66e0*/  IMAD.U32 R10, RZ, RZ, UR4 ;  /* 0x00000004ff0a7e24 */ /* 0x000fe4000f8e00ff */
[----:B------:R-:W-:Y:S07]  /*66f0*/  LEPC R20, `(.L_x_106) ;  /* 0x000000001014794e */ /* 0x000fee0000000000 */
[----:B-1--4-:R-:W-:Y:S05]  /*6700*/  CALL.ABS.NOINC R2 ;  /* 0x0000000002007343 */ /* 0x012fea0003c00000 */
.L_x_106:
[----:B-1----:R-:W-:Y:S01]  /*6710*/  SHF.L.U32 R20, R40, 0x10, RZ ;  /* 0x0000001028147819 */ /* 0x002fe200000006ff */
[----:B------:R-:W-:Y:S05]  /*6720*/  WARPSYNC.ALL ;  /* 0x0000000000007948 */ /* 0x000fea0003800000 */
[----:B------:R-:W-:Y:S01]  /*6730*/  R2UR UR4, R34 ;  /* 0x00000000220472ca */ /* 0x000fe200000e0000 */
[----:B------:R-:W-:Y:S01]  /*6740*/  BSSY.RECONVERGENT B0, `(.L_x_107) ;  /* 0x0000055000007945 */ /* 0x000fe20003800200 */
[----:B------:R-:W-:Y:S02]  /*6750*/  LOP3.LUT R21, R40, 0xffff0000, RZ, 0xc0, !PT ;  /* 0xffff000028157812 */ /* 0x000fe400078ec0ff */
[----:B------:R-:W-:Y:S02]  /*6760*/  LOP3.LUT R36, R41, 0xffff0000, RZ, 0xc0, !PT ;  /* 0xffff000029247812 */ /* 0x000fe400078ec0ff */
[----:B------:R-:W-:Y:S02]  /*6770*/  SHF.L.U32 R37, R48, 0x10, RZ ;  /* 0x0000001030257819 */ /* 0x000fe400000006ff */
[----:B------:R-:W-:Y:S02]  /*6780*/  ISETP.NE.AND P6, PT, R76, RZ, PT ;  /* 0x000000ff4c00720c */ /* 0x000fe40003fc5270 */
[----:B------:R-:W-:Y:S02]  /*6790*/  ISETP.NE.AND P0, PT, R72, RZ, PT ;  /* 0x000000ff4800720c */ /* 0x000fe40003f05270 */
[----:B------:R-:W-:Y:S01]  /*67a0*/  MOV R38, UR51 ;  /* 0x0000003300267c02 */ /* 0x000fe20008000f00 */
[----:B----4-:R-:W1:Y:S01]  /*67b0*/  LDTM.16dp256bit.x4 R4, tmem[UR4+0x20] ;  /* 0x00002004000479ee */ /* 0x010e620008120000 */
[----:B------:R-:W-:Y:S07]  /*67c0*/  MOV R83, UR37 ;  /* 0x0000002500537c02 */ /* 0x000fee0008000f00 */
[----:B------:R-:W-:Y:S02]  /*67d0*/  @P6 LEA R38, R38, UR48, 0x3 ;  /* 0x0000003026266c11 */ /* 0x000fe4000f8e18ff */
[----:B------:R-:W-:Y:S02]  /*67e0*/  @P6 SHF.L.U32 R88, R70, 0x1f, RZ ;  /* 0x0000001f46586819 */ /* 0x000fe400000006ff */
[----:B------:R-:W-:Y:S04]  /*67f0*/  @P6 IADD3 R38, PT, PT, R38, 0x60, RZ ;  /* 0x0000006026266810 */ /* 0x000fe80007ffe0ff */
[----:B------:R-:W-:Y:S02]  /*6800*/  @P6 PRMT R38, R83, 0x654, R38 ;  /* 0x0000065453266816 */ /* 0x000fe40000000026 */
[----:B------:R-:W-:Y:S01]  /*6810*/  LEA R83, R39, UR48, 0x3 ;  /* 0x0000003027537c11 */ /* 0x000fe2000f8e18ff */
[C---:B-1----:R-:W-:Y:S01]  /*6820*/  FMUL R0, R33.reuse, R4 ;  /* 0x0000000421007220 */ /* 0x042fe20000400000 */
[C---:B------:R-:W-:Y:S01]  /*6830*/  FMUL R2, R33.reuse, R5 ;  /* 0x0000000521027220 */ /* 0x040fe20000400000 */
[C---:B------:R-:W-:Y:S01]  /*6840*/  FMUL R3, R33.reuse, R6 ;  /* 0x0000000621037220 */ /* 0x040fe20000400000 */
[----:B------:R-:W-:Y:S01]  /*6850*/  FMUL R7, R33, R7 ;  /* 0x0000000721077220 */ /* 0x000fe20000400000 */
[----:B------:R-:W-:Y:S01]  /*6860*/  FFMA R0, R35, R20, R0 ;  /* 0x0000001423007223 */ /* 0x000fe20000000000 */
[----:B------:R-:W-:Y:S01]  /*6870*/  SHF.L.U32 R20, R41, 0x10, RZ ;  /* 0x0000001029147819 */ /* 0x000fe200000006ff */
[----:B------:R-:W-:Y:S01]  /*6880*/  FFMA R2, R35, R21, R2 ;  /* 0x0000001523027223 */ /* 0x000fe20000000002 */
[----:B------:R-:W-:Y:S01]  /*6890*/  SHF.L.U32 R21, R43, 0x10, RZ ;  /* 0x000000102b157819 */ /* 0x000fe200000006ff */
[C---:B------:R-:W-:Y:S01]  /*68a0*/  FMUL R4, R33.reuse, R8 ;  /* 0x0000000821047220 */ /* 0x040fe20000400000 */
[----:B------:R-:W-:Y:S01]  /*68b0*/  FMUL R5, R33, R9 ;  /* 0x0000000921057220 */ /* 0x000fe20000400000 */
[C---:B------:R-:W-:Y:S01]  /*68c0*/  FFMA R3, R35.reuse, R20, R3 ;  /* 0x0000001423037223 */ /* 0x040fe20000000003 */
[----:B------:R-:W-:Y:S01]  /*68d0*/  SHF.L.U32 R20, R42, 0x10, RZ ;  /* 0x000000102a147819 */ /* 0x000fe200000006ff */
[----:B------:R-:W-:Y:S01]  /*68e0*/  FFMA R7, R35, R36, R7 ;  /* 0x0000002423077223 */ /* 0x000fe20000000007 */
[----:B------:R-:W-:Y:S01]  /*68f0*/  LOP3.LUT R36, R43, 0xffff0000, RZ, 0xc0, !PT ;  /* 0xffff00002b247812 */ /* 0x000fe200078ec0ff */
[----:B------:R-:W-:Y:S01]  /*6900*/  FMUL R6, R33, R10 ;  /* 0x0000000a21067220 */ /* 0x000fe20000400000 */
[----:B------:R-:W-:Y:S01]  /*6910*/  F2FP.BF16.F32.PACK_AB R44, R2, R0 ;  /* 0x00000000022c723e */ /* 0x000fe200000010ff */
[----:B------:R-:W-:Y:S01]  /*6920*/  FFMA R4, R35, R20, R4 ;  /* 0x0000001423047223 */ /* 0x000fe20000000004 */
[----:B------:R-:W-:Y:S01]  /*6930*/  LOP3.LUT R20, R42, 0xffff0000, RZ, 0xc0, !PT ;  /* 0xffff00002a147812 */ /* 0x000fe200078ec0ff */
[----:B------:R-:W-:Y:S01]  /*6940*/  FMUL R11, R33, R11 ;  /* 0x0000000b210b7220 */ /* 0x000fe20000400000 */
[----:B------:R-:W-:Y:S01]  /*6950*/  F2FP.BF16.F32.PACK_AB R45, R7, R3 ;  /* 0x00000003072d723e */ /* 0x000fe200000010ff */
[C---:B------:R-:W-:Y:S01]  /*6960*/  FMUL R8, R33.reuse, R12 ;  /* 0x0000000c21087220 */ /* 0x040fe20000400000 */
[----:B------:R-:W-:Y:S01]  /*6970*/  FMUL R9, R33, R13 ;  /* 0x0000000d21097220 */ /* 0x000fe20000400000 */
[C---:B------:R-:W-:Y:S01]  /*6980*/  FFMA R5, R35.reuse, R20, R5 ;  /* 0x0000001423057223 */ /* 0x040fe20000000005 */
[----:B------:R-:W-:Y:S01]  /*6990*/  LOP3.LUT R20, R48, 0xffff0000, RZ, 0xc0, !PT ;  /* 0xffff000030147812 */ /* 0x000fe200078ec0ff */
[----:B------:R-:W-:Y:S01]  /*69a0*/  FFMA R6, R35, R21, R6 ;  /* 0x0000001523067223 */ /* 0x000fe20000000006 */
[----:B------:R-:W-:Y:S01]  /*69b0*/  SHF.L.U32 R21, R49, 0x10, RZ ;  /* 0x0000001031157819 */ /* 0x000fe200000006ff */
[----:B------:R-:W-:Y:S01]  /*69c0*/  FFMA R11, R35, R36, R11 ;  /* 0x00000024230b7223 */ /* 0x000fe2000000000b */
[----:B------:R-:W-:Y:S01]  /*69d0*/  LOP3.LUT R36, R51, 0xffff0000, RZ, 0xc0, !PT ;  /* 0xffff000033247812 */ /* 0x000fe200078ec0ff */
[C---:B------:R-:W-:Y:S01]  /*69e0*/  FFMA R8, R35.reuse, R37, R8 ;  /* 0x0000002523087223 */ /* 0x040fe20000000008 */
[----:B------:R-:W-:Y:S01]  /*69f0*/  FFMA R9, R35, R20, R9 ;  /* 0x0000001423097223 */ /* 0x000fe20000000009 */
[----:B------:R-:W-:Y:S01]  /*6a00*/  FMUL R10, R33, R14 ;  /* 0x0000000e210a7220 */ /* 0x000fe20000400000 */
[----:B------:R-:W-:Y:S01]  /*6a10*/  LOP3.LUT R20, R49, 0xffff0000, RZ, 0xc0, !PT ;  /* 0xffff000031147812 */ /* 0x000fe200078ec0ff */
[C---:B------:R-:W-:Y:S01]  /*6a20*/  FMUL R15, R33.reuse, R15 ;  /* 0x0000000f210f7220 */ /* 0x040fe20000400000 */
[----:B------:R-:W-:Y:S01]  /*6a30*/  FMUL R12, R33, R16 ;  /* 0x00000010210c7220 */ /* 0x000fe20000400000 */
[C---:B------:R-:W-:Y:S01]  /*6a40*/  FFMA R10, R35.reuse, R21, R10 ;  /* 0x00000015230a7223 */ /* 0x040fe2000000000a */
[C---:B------:R-:W-:Y:S01]  /*6a50*/  SHF.L.U32 R21, R50.reuse, 0x10, RZ ;  /* 0x0000001032157819 */ /* 0x040fe200000006ff */
[----:B------:R-:W-:Y:S01]  /*6a60*/  FFMA R15, R35, R20, R15 ;  /* 0x00000014230f7223 */ /* 0x000fe2000000000f */
[----:B------:R-:W-:Y:S01]  /*6a70*/  LOP3.LUT R20, R50, 0xffff0000, RZ, 0xc0, !PT ;  /* 0xffff000032147812 */ /* 0x000fe200078ec0ff */
[----:B------:R-:W-:Y:S01]  /*6a80*/  FMUL R13, R33, R17 ;  /* 0x00000011210d7220 */ /* 0x000fe20000400000 */
[----:B------:R-:W-:Y:S01]  /*6a90*/  SHF.L.U32 R37, R51, 0x10, RZ ;  /* 0x0000001033257819 */ /* 0x000fe200000006ff */
[C---:B------:R-:W-:Y:S01]  /*6aa0*/  FMUL R14, R33.reuse, R18 ;  /* 0x00000012210e7220 */ /* 0x040fe20000400000 */
        /* <DEDUP_REMOVED lines=21> */
[----:B------:R-:W-:Y:S02]  /*6c00*/  UIADD3 UR8, UP0, UPT, UR52, 0x680, URZ ;  /* 0x0000068034087890 */ /* 0x000fe4000ff1e0ff */
[----:B------:R-:W-:Y:S02]  /*6c10*/  UIADD3 UR5, UPT, UPT, UR41, 0x20, URZ ;  /* 0x0000002029057890 */ /* 0x000fe4000fffe0ff */
[----:B------:R-:W-:Y:S02]  /*6c20*/  UIADD3 UR4, UPT, UPT, UR48, 0x1200, URZ ;  /* 0x0000120030047890 */ /* 0x000fe4000fffe0ff */
[----:B------:R-:W-:Y:S01]  /*6c30*/  UIADD3.X UR9, UPT, UPT, URZ, UR53, URZ, UP0, !UPT ;  /* 0x00000035ff097290 */ /* 0x000fe200087fe4ff */
[----:B------:R-:W-:Y:S01]  /*6c40*/  UMOV UR6, UR42 ;  /* 0x0000002a00067c82 */ /* 0x000fe20008000000 */
[----:B------:R-:W-:Y:S07]  /*6c50*/  UMOV UR7, UR36 ;  /* 0x0000002400077c82 */ /* 0x000fee0008000000 */
[----:B------:R2:W-:Y:S01]  /*6c60*/  UTMASTG.3D [UR4], [UR8] ;  /* 0x00000004080073b5 */ /* 0x0005e20008010000 */
[----:B------:R0:W-:Y:S01]  /*6c70*/  UTMACMDFLUSH ;  /* 0x00000000000079b7 */ /* 0x0001e20000000000 */
[----:B--2---:R-:W-:Y:S04]  /*6c80*/  DEPBAR.LE SB0, 0x1 ;  /* 0x000080400000791a */ /* 0x004fe80000000000 */
.L_x_108:
[----:B------:R-:W-:Y:S05]  /*6c90*/  BSYNC.RECONVERGENT B0 ;  /* 0x0000000000007941 */ /* 0x000fea0003800200 */
.L_x_107:
[----:B------:R-:W-:Y:S01]  /*6ca0*/  BAR.SYNC.DEFER_BLOCKING 0x1, 0x80 ;  /* 0x0042000000007b1d */ /* 0x000fe20000010000 */
[----:B------:R-:W-:Y:S04]  /*6cb0*/  UIADD3 UR40, UPT, UPT, UR51, 0x1, URZ ;  /* 0x0000000133287890 */ /* 0x000fe8000fffe0ff */
[----:B------:R-:W-:Y:S04]  /*6cc0*/  UISETP.NE.AND UP0, UPT, UR40, 0x4, UPT ;  /* 0x000000042800788c */ /* 0x000fe8000bf05270 */
[----:B------:R-:W-:Y:S01]  /*6cd0*/  USEL UR40, UR40, URZ, UP0 ;  /* 0x000000ff28287287 */ /* 0x000fe20008000000 */
[----:B------:R2:W-:Y:S01]  /*6ce0*/  @P6 SYNCS.ARRIVE.TRANS64.RED.A1T0 RZ, [R38+URZ], RZ ;  /* 0x000000ff26ff69a7 */ /* 0x0005e200081004ff */
[----:B------:R-:W-:Y:S01]  /*6cf0*/  BSSY B1, `(.L_x_109) ;  /* 0x0000014000017945 */ /* 0x000fe20003800000 */
[----:B------:R-:W4:Y:S02]  /*6d00*/  @P6 SYNCS.PHASECHK.TRANS64.TRYWAIT P0, [R83+URZ+0x40], R88 ;  /* 0x00004058530065a7 */ /* 0x000f2400080011ff */
[----:B----4-:R-:W-:Y:S01]  /*6d10*/  @P6 SEL R81, RZ, 0x1, !P0 ;  /* 0x00000001ff516807 */ /* 0x010fe20004000000 */
[----:B--2---:R-:W-:Y:S06]  /*6d20*/  @!P6 BRA `(.L_x_110) ;  /* 0x000000000040e947 */ /* 0x004fec0003800000 */
[----:B------:R-:W-:Y:S01]  /*6d30*/  ISETP.NE.AND P1, PT, R82, RZ, PT ;  /* 0x000000ff5200720c */ /* 0x000fe20003f25270 */
[----:B------:R-:W-:Y:S01]  /*6d40*/  BSSY B0, `(.L_x_111) ;  /* 0x0000009000007945 */ /* 0x000fe20003800000 */
[----:B------:R-:W-:Y:S11]  /*6d50*/  ISETP.NE.AND P0, PT, R81, RZ, PT ;  /* 0x000000ff5100720c */ /* 0x000ff60003f05270 */
[----:B------:R-:W-:Y:S05]  /*6d60*/  @P1 IMAD R2, R39, 0x1000, R80 ;  /* 0x0000100027021824 */ /* 0x000fea00078e0250 */
[----:B------:R-:W-:Y:S05]  /*6d70*/  @P1 IADD3 R0, PT, PT, R2, UR48, RZ ;  /* 0x0000003002001c10 */ /* 0x000fea000fffe0ff */
[----:B------:R-:W-:Y:S01]  /*6d80*/  @P1 IMAD.IADD R0, R71, 0x1, R0 ;  /* 0x0000000147001824 */ /* 0x000fe200078e0200 */
[----:B------:R-:W-:Y:S06]  /*6d90*/  @P0 BRA `(.L_x_112) ;  /* 0x00000000000c0947 */ /* 0x000fec0003800000 */
[----:B------:R-:W-:Y:S04]  /*6da0*/  SHF.L.U32 R4, R70, 0x1f, RZ ;  /* 0x0000001f46047819 */ /* 0x000fe800000006ff */
[----:B------:R-:W2:Y:S02]  /*6db0*/  SYNCS.PHASECHK.TRANS64.TRYWAIT P0, [R83+URZ+0x40], R4 ;  /* 0x00004004530075a7 */ /* 0x000ea400080011ff */
[----:B--2---:R-:W-:Y:S05]  /*6dc0*/  @!P0 BRA `(.L_x_113) ;  /* 0x0000001c00848947 */ /* 0x004fea0003800000 */
.L_x_112:
[----:B------:R-:W-:Y:S05]  /*6dd0*/  BSYNC B0 ;  /* 0x0000000000007941 */ /* 0x000fea0003800000 */
.L_x_111:
[----:B------:R-:W-:Y:S02]  /*6de0*/  ISETP.NE.AND P0, PT, R82, RZ, PT ;  /* 0x000000ff5200720c */ /* 0x000fe40003f05270 */
[----:B------:R-:W-:Y:S11]  /*6df0*/  IADD3 R39, PT, PT, R39, 0x1, RZ ;  /* 0x0000000127277810 */ /* 0x000ff60007ffe0ff */
[----:B------:R-:W-:Y:S05]  /*6e00*/  @P0 WARPSYNC.ALL ;  /* 0x0000000000000948 */ /* 0x000fea0003800000 */
[----:B------:R4:W1:Y:S04]  /*6e10*/  @P0 LDSM.16.M88.4 R40, [R2+UR48+0x200] ;  /* 0x000200300228083b */ /* 0x0008680008000200 */
[----:B------:R4:W1:Y:S02]  /*6e20*/  @P0 LDSM.16.M88.4 R48, [R0+0x200] ;  /* 0x000200000030083b */ /* 0x0008640000000200 */
.L_x_110:
[----:B------:R-:W-:Y:S05]  /*6e30*/  BSYNC B1 ;  /* 0x0000000000017941 */ /* 0x000fea0003800000 */
.L_x_109:
[----:B----4-:R-:W-:Y:S05]  /*6e40*/  VIADD R0, R34, 0x40 ;  /* 0x0000004022007836 */ /* 0x010fea0000000000 */
[----:B------:R-:W-:Y:S04]  /*6e50*/  SHF.R.U32.HI R0, RZ, 0x15, R0 ;  /* 0x00000015ff007819 */ /* 0x000fe80000011600 */
[----:B------:R-:W-:Y:S11]  /*6e60*/  LOP3.LUT P0, RZ, R0, 0x3, R65, 0x48, !PT ;  /* 0x0000000300ff7812 */ /* 0x000ff60007804841 */
[----:B------:R-:W-:Y:S02]  /*6e70*/  @!UPT UIADD3 URZ, UPT, UPT, URZ, URZ, URZ ;  /* 0x000000fffffff290 */ /* 0x000fe4000fffe0ff */
        /* <DEDUP_REMOVED lines=8> */
[----:B------:R-:W3:Y:S01]  /*6f00*/  LDCU.64 UR4, c[0x4][0x10] ;  /* 0x01000200ff0477ac */ /* 0x000ee20008000a00 */
[----:B----4-:R-:W-:Y:S01]  /*6f10*/  MOV R5, UR9 ;  /* 0x0000000900057c02 */ /* 0x010fe20008000f00 */
[----:B--2---:R-:W-:Y:S01]  /*6f20*/  IMAD.U32 R4, RZ, RZ, UR8 ;  /* 0x00000008ff047e24 */ /* 0x004fe2000f8e00ff */
[----:B-----5:R-:W-:Y:S01]  /*6f30*/  MOV R7, UR7 ;  /* 0x0000000700077c02 */ /* 0x020fe20008000f00 */
[----:B------:R-:W-:Y:S01]  /*6f40*/  IMAD.U32 R6, RZ, RZ, UR6 ;  /* 0x00000006ff067e24 */ /* 0x000fe2000f8e00ff */
[----:B---3--:R-:W-:Y:S01]  /*6f50*/  MOV R11, UR5 ;  /* 0x00000005000b7c02 */ /* 0x008fe20008000f00 */
[----:B------:R-:W-:Y:S02]  /*6f60*/  IMAD.U32 R10, RZ, RZ, UR4 ;  /* 0x00000004ff0a7e24 */ /* 0x000fe4000f8e00ff */
[----:B------:R-:W-:Y:S07]  /*6f70*/  LEPC R20, `(.L_x_114) ;  /* 0x000000001014794e */ /* 0x000fee0000000000 */
[----:B-1----:R-:W-:Y:S05]  /*6f80*/  CALL.ABS.NOINC R2 ;  /* 0x0000000002007343 */ /* 0x002fea0003c00000 */
.L_x_114:
        /* <DEDUP_REMOVED lines=10> */
[----:B--2---:R-:W1:Y:S01]  /*7030*/  LDTM.16dp256bit.x4 R4, tmem[UR4+0x40] ;  /* 0x00004004000479ee */ /* 0x004e620008120000 */
[----:B------:R-:W-:Y:S02]  /*7040*/  MOV R83, UR37 ;  /* 0x0000002500537c02 */ /* 0x000fe40008000f00 */
[----:B------:R-:W-:Y:S05]  /*7050*/  LEA R88, R39, UR48, 0x3 ;  /* 0x0000003027587c11 */ /* 0x000fea000f8e18ff */
[----:B------:R-:W-:Y:S04]  /*7060*/  @P6 LEA R38, R38, UR48, 0x3 ;  /* 0x0000003026266c11 */ /* 0x000fe8000f8e18ff */
[----:B------:R-:W-:Y:S04]  /*7070*/  @P6 IADD3 R38, PT, PT, R38, 0x60, RZ ;  /* 0x0000006026266810 */ /* 0x000fe80007ffe0ff */
[----:B------:R-:W-:Y:S02]  /*7080*/  @P6 PRMT R38, R83, 0x654, R38 ;  /* 0x0000065453266816 */ /* 0x000fe40000000026 */
[----:B------:R-:W-:Y:S01]  /*7090*/  @P6 SHF.L.U32 R83, R70, 0x1f, RZ ;  /* 0x0000001f46536819 */ /* 0x000fe200000006ff */
        /* <DEDUP_REMOVED lines=71> */
.L_x_116:
[----:B------:R-:W-:Y:S05]  /*7510*/  BSYNC.RECONVERGENT B0 ;  /* 0x0000000000007941 */ /* 0x000fea0003800200 */
.L_x_115:
        /* <DEDUP_REMOVED lines=19> */
.L_x_120:
[----:B------:R-:W-:Y:S05]  /*7650*/  BSYNC B0 ;  /* 0x0000000000007941 */ /* 0x000fea0003800000 */
.L_x_119:
[----:B------:R-:W-:Y:S11]  /*7660*/  ISETP.NE.AND P0, PT, R82, RZ, PT ;  /* 0x000000ff5200720c */ /* 0x000ff60003f05270 */
[----:B------:R-:W-:Y:S02]  /*7670*/  @!UPT UIADD3 URZ, UPT, UPT, URZ, URZ, URZ ;  /* 0x000000fffffff290 */ /* 0x000fe4000fffe0ff */
[----:B------:R-:W-:Y:S05]  /*7680*/  @P0 WARPSYNC.ALL ;  /* 0x0000000000000948 */ /* 0x000fea0003800000 */
[----:B------:R4:W1:Y:S04]  /*7690*/  @P0 LDSM.16.M88.4 R40, [R39+UR48+0x200] ;  /* 0x000200302728083b */ /* 0x0008680008000200 */
[----:B------:R4:W1:Y:S02]  /*76a0*/  @P0 LDSM.16.M88.4 R48, [R0+0x200] ;  /* 0x000200000030083b */ /* 0x0008640000000200 */
.L_x_118:
[----:B------:R-:W-:Y:S05]  /*76b0*/  BSYNC B1 ;  /* 0x0000000000017941 */ /* 0x000fea0003800000 */
.L_x_117:
[----:B----4-:R-:W-:Y:S05]  /*76c0*/  VIADD R0, R34, 0x60 ;  /* 0x0000006022007836 */ /* 0x010fea0000000000 */
[----:B------:R-:W-:Y:S04]  /*76d0*/  SHF.R.U32.HI R0, RZ, 0x15, R0 ;  /* 0x00000015ff007819 */ /* 0x000fe80000011600 */
[----:B------:R-:W-:Y:S11]  /*76e0*/  LOP3.LUT P0, RZ, R0, 0x3, R65, 0x48, !PT ;  /* 0x0000000300ff7812 */ /* 0x000ff60007804841 */
[----:B------:R-:W-:Y:S02]  /*76f0*/  @!UPT UIADD3 URZ, UPT, UPT, URZ, URZ, URZ ;  /* 0x000000fffffff290 */ /* 0x000fe4000fffe0ff */
[----:B------:R-:W-:Y:S05]  /*7700*/  @!P0 BRA `(.L_x_122) ;  /* 0x0000000000408947 */ /* 0x000fea0003800000 */
[----:B------:R-:W4:Y:S01]  /*7710*/  LDCU.64 UR8, c[0x4][0x70] ;  /* 0x01000e00ff0877ac */ /* 0x000f220008000a00 */
[----:B--2---:R-:W-:Y:S01]  /*7720*/  MOV R3, 0x0 ;  /* 0x0000000000037802 */ /* 0x004fe20000000f00 */
[----:B------:R-:W-:Y:S02]  /*7730*/  HFMA2 R12, -RZ, RZ, 0, 5.9604644775390625e-08 ;  /* 0x00000001ff0c7431 */ /* 0x000fe400000001ff */
[----:B------:R-:W-:Y:S02]  /*7740*/  IMAD.MOV.U32 R8, RZ, RZ, 0x192 ;  /* 0x00000192ff087424 */ /* 0x000fe400078e00ff */
[----:B------:R-:W-:Y:S01]  /*7750*/  IMAD.MOV.U32 R13, RZ, RZ, RZ ;  /* 0x000000ffff0d7224 */ /* 0x000fe200078e00ff */
[----:B------:R-:W2:Y:S01]  /*7760*/  LDCU.64 UR6, c[0x4][0x78] ;  /* 0x01000f00ff0677ac */ /* 0x000ea20008000a00 */
[----:B------:R-:W1:Y:S01]  /*7770*/  LDC.64 R2, c[0x4][R3] ;  /* 0x0100000003027b82 */ /* 0x000e620000000a00 */
[----:B------:R-:W5:Y:S01]  /*7780*/  LDCU.64 UR4, c[0x4][0x10] ;  /* 0x01000200ff0477ac */ /* 0x000f620008000a00 */
[----:B----4-:R-:W-:Y:S01]  /*7790*/  MOV R5, UR9 ;  /* 0x0000000900057c02 */ /* 0x010fe20008000f00 */
[----:B------:R-:W-:Y:S01]  /*77a0*/  IMAD.U32 R4, RZ, RZ, UR8 ;  /* 0x00000008ff047e24 */ /* 0x000fe2000f8e00ff */
[----:B--2---:R-:W-:Y:S01]  /*77b0*/  MOV R7, UR7 ;  /* 0x0000000700077c02 */ /* 0x004fe20008000f00 */
[----:B------:R-:W-:Y:S01]  /*77c0*/  IMAD.U32 R6, RZ, RZ, UR6 ;  /* 0x00000006ff067e24 */ /* 0x000fe2000f8e00ff */
[----:B-----5:R-:W-:Y:S01]  /*77d0*/  MOV R11, UR5 ;  /* 0x00000005000b7c02 */ /* 0x020fe20008000f00 */
[----:B------:R-:W-:Y:S02]  /*77e0*/  IMAD.U32 R10, RZ, RZ, UR4 ;  /* 0x00000004ff0a7e24 */ /* 0x000fe4000f8e00ff */
[----:B------:R-:W-:Y:S07]  /*77f0*/  LEPC R20, `(.L_x_122) ;  /* 0x000000001014794e */ /* 0x000fee0000000000 */
[----:B-1-3--:R-:W-:Y:S05]  /*7800*/  CALL.ABS.NOINC R2 ;  /* 0x0000000002007343 */ /* 0x00afea0003c00000 */
.L_x_122:
[----:B------:R-:W-:Y:S01]  /*7810*/  ISETP.NE.AND P0, PT, R72, RZ, PT ;  /* 0x000000ff4800720c */ /* 0x000fe20003f05270 */
[----:B------:R-:W-:Y:S05]  /*7820*/  WARPSYNC.ALL ;  /* 0x0000000000007948 */ /* 0x000fea0003800000 */
[----:B------:R-:W-:Y:S01]  /*7830*/  R2UR UR4, R34 ;  /* 0x00000000220472ca */ /* 0x000fe200000e0000 */
[----:B------:R-:W-:Y:S01]  /*7840*/  BSSY.RECONVERGENT B0, `(.L_x_123) ;  /* 0x0000052000007945 */ /* 0x000fe20003800200 */
[----:B------:R-:W-:Y:S02]  /*7850*/  R2UR UR5, R79 ;  /* 0x000000004f0572ca */ /* 0x000fe400000e0000 */
[C---:B-1----:R-:W-:Y:S02]  /*7860*/  SHF.L.U32 R20, R40.reuse, 0x10, RZ ;  /* 0x0000001028147819 */ /* 0x042fe400000006ff */
[----:B------:R-:W-:Y:S02]  /*7870*/  LOP3.LUT R36, R40, 0xffff0000, RZ, 0xc0, !PT ;  /* 0xffff000028247812 */ /* 0x000fe400078ec0ff */
[C---:B------:R-:W-:Y:S02]  /*7880*/  SHF.L.U32 R21, R41.reuse, 0x10, RZ ;  /* 0x0000001029157819 */ /* 0x040fe400000006ff */
[----:B------:R-:W-:Y:S02]  /*7890*/  LOP3.LUT R38, R41, 0xffff0000, RZ, 0xc0, !PT ;  /* 0xffff000029267812 */ /* 0x000fe400078ec0ff */
[C---:B------:R-:W-:Y:S01]  /*78a0*/  SHF.L.U32 R37, R42.reuse, 0x10, RZ ;  /* 0x000000102a257819 */ /* 0x040fe200000006ff */
[----:B------:R-:W1:Y:S01]  /*78b0*/  LDTM.16dp256bit.x4 R4, tmem[UR4+0x60] ;  /* 0x00006004000479ee */ /* 0x000e620008120000 */
[----:B------:R-:W-:Y:S01]  /*78c0*/  LOP3.LUT R40, R42, 0xffff0000, RZ, 0xc0, !PT ;  /* 0xffff00002a287812 */ /* 0x000fe200078ec0ff */
[----:B------:R-:W-:Y:S01]  /*78d0*/  NOP ;  /* 0x0000000000007918 */ /* 0x000fe20000000000 */
[C---:B------:R-:W-:Y:S01]  /*78e0*/  SHF.L.U32 R39, R43.reuse, 0x10, RZ ;  /* 0x000000102b277819 */ /* 0x040fe200000006ff */
[----:B------:R-:W-:Y:S01]  /*78f0*/  UIADD3 UR5, UPT, UPT, UR5, 0xd0, URZ ;  /* 0x000000d005057890 */ /* 0x000fe2000fffe0ff */
[----:B------:R-:W-:Y:S02]  /*7900*/  LOP3.LUT R41, R43, 0xffff0000, RZ, 0xc0, !PT ;  /* 0xffff00002b297812 */ /* 0x000fe400078ec0ff */
[C---:B------:R-:W-:Y:S01]  /*7910*/  SHF.L.U32 R42, R48.reuse, 0x10, RZ ;  /* 0x00000010302a7819 */ /* 0x040fe200000006ff */
[----:B------:R-:W-:Y:S01]  /*7920*/  UPRMT UR5, UR37, 0x654, UR5 ;  /* 0x0000065425057896 */ /* 0x000fe20008000005 */
[----:B------:R-:W-:Y:S02]  /*7930*/  LOP3.LUT R43, R48, 0xffff0000, RZ, 0xc0, !PT ;  /* 0xffff0000302b7812 */ /* 0x000fe400078ec0ff */
[C---:B------:R-:W-:Y:S02]  /*7940*/  SHF.L.U32 R44, R49.reuse, 0x10, RZ ;  /* 0x00000010312c7819 */ /* 0x040fe400000006ff */
[----:B------:R-:W-:Y:S02]  /*7950*/  LOP3.LUT R46, R49, 0xffff0000, RZ, 0xc0, !PT ;  /* 0xffff0000312e7812 */ /* 0x000fe400078ec0ff */
[C---:B------:R-:W-:Y:S02]  /*7960*/  SHF.L.U32 R45, R50.reuse, 0x10, RZ ;  /* 0x00000010322d7819 */ /* 0x040fe400000006ff */
[----:B-1----:R-:W-:Y:S01]  /*7970*/  SYNCS.ARRIVE.TRANS64.RED.A1T0 RZ, [UR5], RZ ;  /* 0x000000ffffff79a7 */ /* 0x002fe20008100405 */
[----:B------:R-:W-:Y:S02]  /*7980*/  LOP3.LUT R48, R50, 0xffff0000, RZ, 0xc0, !PT ;  /* 0xffff000032307812 */ /* 0x000fe400078ec0ff */
[C---:B------:R-:W-:Y:S02]  /*7990*/  SHF.L.U32 R47, R51.reuse, 0x10, RZ ;  /* 0x00000010332f7819 */ /* 0x040fe400000006ff */
[----:B------:R-:W-:Y:S01]  /*79a0*/  LOP3.LUT R50, R51, 0xffff0000, RZ, 0xc0, !PT ;  /* 0xffff000033327812 */ /* 0x000fe200078ec0ff */
[C---:B------:R-:W-:Y:S01]  /*79b0*/  FMUL R4, R33.reuse, R4 ;  /* 0x0000000421047220 */ /* 0x040fe20000400000 */
[C---:B------:R-:W-:Y:S01]  /*79c0*/  FMUL R5, R33.reuse, R5 ;  /* 0x0000000521057220 */ /* 0x040fe20000400000 */
[C---:B------:R-:W-:Y:S01]  /*79d0*/  FMUL R6, R33.reuse, R6 ;  /* 0x0000000621067220 */ /* 0x040fe20000400000 */
[----:B------:R-:W-:Y:S01]  /*79e0*/  FMUL R7, R33, R7 ;  /* 0x0000000721077220 */ /* 0x000fe20000400000 */
[C---:B------:R-:W-:Y:S01]  /*79f0*/  FFMA R4, R35.reuse, R20, R4 ;  /* 0x0000001423047223 */ /* 0x040fe20000000004 */
[C---:B------:R-:W-:Y:S01]  /*7a00*/  FFMA R5, R35.reuse, R36, R5 ;  /* 0x0000002423057223 */ /* 0x040fe20000000005 */
[C---:B------:R-:W-:Y:S01]  /*7a10*/  FFMA R6, R35.reuse, R21, R6 ;  /* 0x0000001523067223 */ /* 0x040fe20000000006 */
[----:B------:R-:W-:Y:S01]  /*7a20*/  FFMA R7, R35, R38, R7 ;  /* 0x0000002623077223 */ /* 0x000fe20000000007 */
[C---:B------:R-:W-:Y:S01]  /*7a30*/  FMUL R8, R33.reuse, R8 ;  /* 0x0000000821087220 */ /* 0x040fe20000400000 */
[----:B------:R-:W-:Y:S01]  /*7a40*/  FMUL R9, R33, R9 ;  /* 0x0000000921097220 */ /* 0x000fe20000400000 */
[----:B---3--:R-:W-:Y:S01]  /*7a50*/  F2FP.BF16.F32.PACK_AB R80, R5, R4 ;  /* 0x000000040550723e */ /* 0x008fe200000010ff */
[----:B------:R-:W-:Y:S01]  /*7a60*/  FMUL R0, R33, R10 ;  /* 0x0000000a21007220 */ /* 0x000fe20000400000 */
[----:B------:R-:W-:Y:S01]  /*7a70*/  F2FP.BF16.F32.PACK_AB R81, R7, R6 ;  /* 0x000000060751723e */ /* 0x000fe200000010ff */
[C---:B------:R-:W-:Y:S01]  /*7a80*/  FFMA R8, R35.reuse, R37, R8 ;  /* 0x0000002523087223 */ /* 0x040fe20000000008 */
[----:B------:R-:W-:Y:S01]  /*7a90*/  FFMA R9, R35, R40, R9 ;  /* 0x0000002823097223 */ /* 0x000fe20000000009 */
[C---:B------:R-:W-:Y:S01]  /*7aa0*/  FMUL R2, R33.reuse, R11 ;  /* 0x0000000b21027220 */ /* 0x040fe20000400000 */
[C---:B--2---:R-:W-:Y:S01]  /*7ab0*/  FMUL R3, R33.reuse, R12 ;  /* 0x0000000c21037220 */ /* 0x044fe20000400000 */
[----:B------:R-:W-:Y:S01]  /*7ac0*/  FMUL R10, R33, R13 ;  /* 0x0000000d210a7220 */ /* 0x000fe20000400000 */
[----:B------:R-:W-:Y:S01]  /*7ad0*/  FFMA R0, R35, R39, R0 ;  /* 0x0000002723007223 */ /* 0x000fe20000000000 */
        /* <DEDUP_REMOVED lines=40> */
.L_x_124:
[----:B------:R-:W-:Y:S05]  /*7d60*/  BSYNC.RECONVERGENT B0 ;  /* 0x0000000000007941 */ /* 0x000fea0003800200 */
.L_x_123:
[----:B------:R-:W-:Y:S01]  /*7d70*/  BAR.SYNC.DEFER_BLOCKING 0x1, 0x80 ;  /* 0x0042000000007b1d */ /* 0x000fe20000010000 */
[----:B------:R-:W-:Y:S01]  /*7d80*/  UISETP.NE.AND UP0, UPT, UR49, -0x4, UPT ;  /* 0xfffffffc3100788c */ /* 0x000fe2000bf05270 */
[----:B------:R-:W-:Y:S08]  /*7d90*/  IADD3 R0, PT, PT, R30, 0x1, RZ ;  /* 0x000000011e007810 */ /* 0x000ff00007ffe0ff */
[----:B------:R-:W-:Y:S05]  /*7da0*/  BRA.U !UP0, `(.L_x_125) ;  /* 0x0000000108287547 */ /* 0x000fea000b800000 */
[----:B------:R-:W-:Y:S01]  /*7db0*/  ISETP.NE.AND P0, PT, R76, RZ, PT ;  /* 0x000000ff4c00720c */ /* 0x000fe20003f05270 */
[----:B------:R-:W-:Y:S01]  /*7dc0*/  IMAD.U32 R3, RZ, RZ, UR51 ;  /* 0x00000033ff037e24 */ /* 0x000fe2000f8e00ff */
[----:B------:R-:W-:Y:S01]  /*7dd0*/  UIADD3 UR51, UPT, UPT, UR51, 0x1, URZ ;  /* 0x0000000133337890 */ /* 0x000fe2000fffe0ff */
[----:B------:R-:W-:Y:S03]  /*7de0*/  IMAD.U32 R2, RZ, RZ, UR37 ;  /* 0x00000025ff027e24 */ /* 0x000fe6000f8e00ff */
[----:B------:R-:W-:Y:S04]  /*7df0*/  UISETP.NE.AND UP0, UPT, UR51, 0x4, UPT ;  /* 0x000000043300788c */ /* 0x000fe8000bf05270 */
[----:B------:R-:W-:Y:S03]  /*7e00*/  USEL UR51, UR51, URZ, UP0 ;  /* 0x000000ff33337287 */ /* 0x000fe60008000000 */
[----:B------:R-:W-:Y:S05]  /*7e10*/  @P0 LEA R3, R3, UR48, 0x3 ;  /* 0x0000003003030c11 */ /* 0x000fea000f8e18ff */
[----:B------:R-:W-:Y:S05]  /*7e20*/  @P0 VIADD R3, R3, 0x60 ;  /* 0x0000006003030836 */ /* 0x000fea0000000000 */
[----:B------:R-:W-:Y:S04]  /*7e30*/  @P0 PRMT R2, R2, 0x654, R3 ;  /* 0x0000065402020816 */ /* 0x000fe80000000003 */
[----:B------:R2:W-:Y:S03]  /*7e40*/  @P0 SYNCS.ARRIVE.TRANS64.RED.A1T0 RZ, [R2+URZ], RZ ;  /* 0x000000ff02ff09a7 */ /* 0x0005e600081004ff */
.L_x_125:
[----:B------:R-:W-:Y:S01]  /*7e50*/  ISETP.NE.AND P2, PT, R73, RZ, PT ;  /* 0x000000ff4900720c */ /* 0x000fe20003f45270 */
[----:B------:R-:W-:Y:S01]  /*7e60*/  UIADD3 UR49, UPT, UPT, UR49, 0x4, URZ ;  /* 0x0000000431317890 */ /* 0x000fe2000fffe0ff */
[----:B------:R-:W-:Y:S01]  /*7e70*/  ISETP.NE.AND P0, PT, R75, 0x2, PT ;  /* 0x000000024b00780c */ /* 0x000fe20003f05270 */
[----:B------:R-:W-:Y:S01]  /*7e80*/  IMAD.IADD R20, R29, 0x1, R58 ;  /* 0x000000011d147824 */ /* 0x000fe200078e023a */
[----:B------:R-:W-:Y:S01]  /*7e90*/  ISETP.NE.AND P1, PT, R0, 0x4, PT ;  /* 0x000000040000780c */ /* 0x000fe20003f25270 */
[----:B------:R-:W-:Y:S01]  /*7ea0*/  IMAD.IADD R21, R31, 0x1, R60 ;  /* 0x000000011f157824 */ /* 0x000fe200078e023c */
[----:B------:R-:W-:Y:S02]  /*7eb0*/  SEL R3, RZ, 0x1, P0 ;  /* 0x00000001ff037807 */ /* 0x000fe40000000000 */
[----:B--2---:R-:W-:Y:S02]  /*7ec0*/  SEL R2, RZ, 0x1, P1 ;  /* 0x00000001ff027807 */ /* 0x004fe40000800000 */
[----:B------:R-:W-:Y:S02]  /*7ed0*/  LOP3.LUT R68, R68, R3, RZ, 0x3c, !PT ;  /* 0x0000000344447212 */ /* 0x000fe400078e3cff */
[----:B------:R-:W-:Y:S02]  /*7ee0*/  LOP3.LUT R69, R69, R2, RZ, 0x3c, !PT ;  /* 0x0000000245457212 */ /* 0x000fe400078e3cff */
[----:B------:R-:W-:Y:S02]  /*7ef0*/  @P2 R2UR UR36, R67 ;  /* 0x00000000432422ca */ /* 0x000fe400000e0000 */
[----:B------:R-:W-:Y:S02]  /*7f00*/  SEL R75, R75, RZ, P0 ;  /* 0x000000ff4b4b7207 */ /* 0x000fe40000000000 */
[----:B------:R-:W-:Y:S01]  /*7f10*/  SEL R30, R0, RZ, P1 ;  /* 0x000000ff001e7207 */ /* 0x000fe20000800000 */
[----:B------:R-:W-:Y:S10]  /*7f20*/  @P2 BRA `(.L_x_126) ;  /* 0xffffffd000182947 */ /* 0x000ff4000383ffff */
[----:B------:R-:W-:-:S09]  /*7f30*/  UISETP.NE.AND UP0, UPT, UR50, URZ, UPT ;  /* 0x000000ff3200728c */ /* 0x000fd2000bf05270 */
[----:B------:R-:W-:Y:S05]  /*7f40*/  BRA.U !UP0, `(.L_x_127) ;  /* 0x0000000108487547 */ /* 0x000fea000b800000 */
[----:B------:R-:W2:Y:S02]  /*7f50*/  LDCU.64 UR4, c[0x0][0x890] ;  /* 0x00011200ff0477ac */ /* 0x000ea40008000a00 */
[----:B--2---:R-:W-:-:S04]  /*7f60*/  UISETP.NE.U32.AND UP0, UPT, UR4, URZ, UPT ;  /* 0x000000ff0400728c */ /* 0x004fc8000bf05070 */
[----:B------:R-:W-:-:S09]  /*7f70*/  UISETP.NE.AND.EX UP0, UPT, UR5, URZ, UPT, UP0 ;  /* 0x000000ff0500728c */ /* 0x000fd2000bf05300 */
[----:B------:R-:W-:Y:S05]  /*7f80*/  BRA.U UP0, `(.L_x_128) ;  /* 0x00000001000c7547 */ /* 0x000fea000b800000 */
[----:B------:R-:W-:-:S13]  /*7f90*/  FSETP.NEU.AND P0, PT, R35, RZ, PT ;  /* 0x000000ff2300720b */ /* 0x000fda0003f0d000 */
[----:B------:R-:W-:Y:S05]  /*7fa0*/  @!P0 EXIT ;  /* 0x000000000000894d */ /* 0x000fea0003800000 */
[----:B------:R-:W-:Y:S05]  /*7fb0*/  BRA `(.L_x_127) ;  /* 0x00000000002c7947 */ /* 0x000fea0003800000 */
.L_x_128:
[----:B------:R-:W-:Y:S01]  /*7fc0*/  ISETP.NE.AND P0, PT, R74, RZ, PT ;  /* 0x000000ff4a00720c */ /* 0x000fe20003f05270 */
[----:B------:R-:W-:-:S12]  /*7fd0*/  BSSY.RECONVERGENT B0, `(.L_x_127) ;  /* 0x0000009000007945 */ /* 0x000fd80003800200 */
[----:B------:R-:W-:Y:S05]  /*7fe0*/  @P0 BRA `(.L_x_129) ;  /* 0x0000000000140947 */ /* 0x000fea0003800000 */
[----:B------:R-:W2:Y:S02]  /*7ff0*/  LDCU.64 UR4, c[0x0][0x888] ;  /* 0x00011100ff0477ac */ /* 0x000ea40008000a00 */
[----:B--2---:R-:W-:-:S04]  /*8000*/  ISETP.NE.U32.AND P0, PT, RZ, UR4, PT ;  /* 0x00000004ff007c0c */ /* 0x004fc8000bf05070 */
[----:B------:R-:W-:-:S13]  /*8010*/  ISETP.NE.AND.EX P0, PT, RZ, UR5, PT, P0 ;  /* 0x00000005ff007c0c */ /* 0x000fda000bf05300 */
[----:B------:R-:W-:Y:S05]  /*8020*/  @!P0 EXIT ;  /* 0x000000000000894d */ /* 0x000fea0003800000 */
[----:B------:R-:W-:Y:S05]  /*8030*/  BRA `(.L_x_130) ;  /* 0x0000000000087947 */ /* 0x000fea0003800000 */
.L_x_129:
[----:B------:R-:W-:-:S13]  /*8040*/  FSETP.NEU.AND P0, PT, R35, RZ, PT ;  /* 0x000000ff2300720b */ /* 0x000fda0003f0d000 */
[----:B------:R-:W-:Y:S05]  /*8050*/  @!P0 EXIT ;  /* 0x000000000000894d */ /* 0x000fea0003800000 */
.L_x_130:
[----:B------:R-:W-:Y:S05]  /*8060*/  BSYNC.RECONVERGENT B0 ;  /* 0x0000000000007941 */ /* 0x000fea0003800200 */
.L_x_127:
[----:B------:R-:W-:Y:S01]  /*8070*/  ULEA UR4, UR51, UR48, 0x3 ;  /* 0x0000003033047291 */ /* 0x000fe2000f8e18ff */
[----:B------:R-:W-:-:S04]  /*8080*/  DEPBAR.LE SB0, 0x0 ;  /* 0x000080000000791a */ /* 0x000fc80000000000 */
[----:B------:R-:W-:-:S04]  /*8090*/  UIADD3 UR4, UPT, UPT, UR4, 0x60, URZ ;  /* 0x0000006004047890 */ /* 0x000fc8000fffe0ff */
[----:B------:R-:W-:-:S09]  /*80a0*/  UPRMT UR4, UR37, 0x654, UR4 ;  /* 0x0000065425047896 */ /* 0x000fd20008000004 */
[----:B------:R-:W-:Y:S01]  /*80b0*/  SYNCS.ARRIVE.TRANS64.RED.A1T0 RZ, [UR4], RZ ;  /* 0x000000ffffff79a7 */ /* 0x000fe20008100404 */
[----:B------:R-:W-:Y:S05]  /*80c0*/  EXIT ;  /* 0x000000000000794d */ /* 0x000fea0003800000 */
.L_x_19:
[----:B--2---:R2:W1:Y:S02]  /*80d0*/  SYNCS.PHASECHK.TRANS64.TRYWAIT P0, [R3+URZ+0x100], R2 ;  /* 0x00010002030075a7 */ /* 0x00446400080011ff */
[----:B-1----:R-:W-:Y:S05]  /*80e0*/  @!P0 NANOSLEEP.SYNCS 0x989680 ;  /* 0x009896800000895d */ /* 0x002fea0003900000 */
[----:B------:R-:W1:Y:S02]  /*80f0*/  @!P0 SYNCS.PHASECHK.TRANS64 P0, [R3+URZ+0x100], R2 ;  /* 0x00010002030085a7 */ /* 0x000e6400080010ff */
[----:B-1----:R-:W-:Y:S05]  /*8100*/  @!P0 BRA `(.L_x_19) ;  /* 0xfffffffc00f08947 */ /* 0x002fea000383ffff */
[----:B------:R-:W-:Y:S05]  /*8110*/  BRA `(.L_x_131) ;  /* 0xffffff9400347947 */ /* 0x000fea000383ffff */
.L_x_22:
[----:B-1----:R-:W-:-:S07]  /*8120*/  MOV R2, UR33 ;  /* 0x0000002100027c02 */ /* 0x002fce0008000f00 */
.L_x_132:
[----:B-1----:R1:W2:Y:S02]  /*8130*/  SYNCS.PHASECHK.TRANS64.TRYWAIT P0, [R2+URZ+0x20], R5 ;  /* 0x00002005020075a7 */ /* 0x0022a400080011ff */
[----:B--2---:R-:W-:Y:S05]  /*8140*/  @!P0 NANOSLEEP.SYNCS 0x989680 ;  /* 0x009896800000895d */ /* 0x004fea0003900000 */
[----:B------:R-:W2:Y:S02]  /*8150*/  @!P0 SYNCS.PHASECHK.TRANS64 P0, [R2+URZ+0x20], R5 ;  /* 0x00002005020085a7 */ /* 0x000ea400080010ff */
[----:B--2---:R-:W-:Y:S05]  /*8160*/  @!P0 BRA `(.L_x_132) ;  /* 0xfffffffc00f08947 */ /* 0x004fea000383ffff */
[----:B------:R-:W-:Y:S05]  /*8170*/  BRA `(.L_x_21) ;  /* 0xffffff9400887947 */ /* 0x000fea000383ffff */
.L_x_28:
[----:B-1----:R-:W-:-:S07]  /*8180*/  MOV R2, UR25 ;  /* 0x0000001900027c02 */ /* 0x002fce0008000f00 */
.L_x_133:
[----:B-1----:R1:W2:Y:S02]  /*8190*/  SYNCS.PHASECHK.TRANS64.TRYWAIT P0, [R2+URZ+0x20], R5 ;  /* 0x00002005020075a7 */ /* 0x0022a400080011ff */
[----:B--2---:R-:W-:Y:S05]  /*81a0*/  @!P0 NANOSLEEP.SYNCS 0x989680 ;  /* 0x009896800000895d */ /* 0x004fea0003900000 */
[----:B------:R-:W2:Y:S02]  /*81b0*/  @!P0 SYNCS.PHASECHK.TRANS64 P0, [R2+URZ+0x20], R5 ;  /* 0x00002005020085a7 */ /* 0x000ea400080010ff */
[----:B--2---:R-:W-:Y:S05]  /*81c0*/  @!P0 BRA `(.L_x_133) ;  /* 0xfffffffc00f08947 */ /* 0x004fea000383ffff */
[----:B------:R-:W-:Y:S05]  /*81d0*/  BRA `(.L_x_27) ;  /* 0xffffff9800487947 */ /* 0x000fea000383ffff */
.L_x_32:
[----:B-1----:R1:W2:Y:S02]  /*81e0*/  SYNCS.PHASECHK.TRANS64.TRYWAIT P0, [R2+URZ+0x90], R3 ;  /* 0x00009003020075a7 */ /* 0x0022a400080011ff */
[----:B--2---:R-:W-:Y:S05]  /*81f0*/  @!P0 NANOSLEEP.SYNCS 0x989680 ;  /* 0x009896800000895d */ /* 0x004fea0003900000 */
[----:B------:R-:W2:Y:S02]  /*8200*/  @!P0 SYNCS.PHASECHK.TRANS64 P0, [R2+URZ+0x90], R3 ;  /* 0x00009003020085a7 */ /* 0x000ea400080010ff */
[----:B--2---:R-:W-:Y:S05]  /*8210*/  @!P0 BRA `(.L_x_32) ;  /* 0xfffffffc00f08947 */ /* 0x004fea000383ffff */
[----:B------:R-:W-:Y:S05]  /*8220*/  BRA `(.L_x_134) ;  /* 0xffffff9800ec7947 */ /* 0x000fea000383ffff */
.L_x_36:
[----:B----4-:R-:W-:-:S07]  /*8230*/  MOV R0, UR5 ;  /* 0x0000000500007c02 */ /* 0x010fce0008000f00 */
.L_x_135:
[----:B-1----:R1:W2:Y:S02]  /*8240*/  SYNCS.PHASECHK.TRANS64.TRYWAIT P0, [R0+URZ], R3 ;  /* 0x00000003000075a7 */ /* 0x0022a400080011ff */
[----:B--2---:R-:W-:Y:S05]  /*8250*/  @!P0 NANOSLEEP.SYNCS 0x989680 ;  /* 0x009896800000895d */ /* 0x004fea0003900000 */
[----:B------:R-:W2:Y:S02]  /*8260*/  @!P0 SYNCS.PHASECHK.TRANS64 P0, [R0+URZ], R3 ;  /* 0x00000003000085a7 */ /* 0x000ea400080010ff */
[----:B--2---:R-:W-:Y:S05]  /*8270*/  @!P0 BRA `(.L_x_135) ;  /* 0xfffffffc00f08947 */ /* 0x004fea000383ffff */
[----:B------:R-:W-:Y:S05]  /*8280*/  BRA `(.L_x_136) ;  /* 0xffffffa0005c7947 */ /* 0x000fea000383ffff */
.L_x_37:
[----:B----4-:R-:W-:-:S07]  /*8290*/  MOV R0, UR5 ;  /* 0x0000000500007c02 */ /* 0x010fce0008000f00 */
.L_x_137:
[----:B-1----:R1:W2:Y:S02]  /*82a0*/  SYNCS.PHASECHK.TRANS64.TRYWAIT P0, [R0+URZ], R3 ;  /* 0x00000003000075a7 */ /* 0x0022a400080011ff */
[----:B--2---:R-:W-:Y:S05]  /*82b0*/  @!P0 NANOSLEEP.SYNCS 0x989680 ;  /* 0x009896800000895d */ /* 0x004fea0003900000 */
[----:B------:R-:W2:Y:S02]  /*82c0*/  @!P0 SYNCS.PHASECHK.TRANS64 P0, [R0+URZ], R3 ;  /* 0x00000003000085a7 */ /* 0x000ea400080010ff */
[----:B--2---:R-:W-:Y:S05]  /*82d0*/  @!P0 BRA `(.L_x_137) ;  /* 0xfffffffc00f08947 */ /* 0x004fea000383ffff */
[----:B------:R-:W-:Y:S05]  /*82e0*/  BRA `(.L_x_138) ;  /* 0xffffffa000687947 */ /* 0x000fea000383ffff */
.L_x_38:
[----:B----4-:R-:W-:-:S07]  /*82f0*/  MOV R0, UR5 ;  /* 0x0000000500007c02 */ /* 0x010fce0008000f00 */
.L_x_139:
[----:B-1----:R1:W2:Y:S02]  /*8300*/  SYNCS.PHASECHK.TRANS64.TRYWAIT P0, [R0+URZ], R3 ;  /* 0x00000003000075a7 */ /* 0x0022a400080011ff */
[----:B--2---:R-:W-:Y:S05]  /*8310*/  @!P0 NANOSLEEP.SYNCS 0x989680 ;  /* 0x009896800000895d */ /* 0x004fea0003900000 */
[----:B------:R-:W2:Y:S02]  /*8320*/  @!P0 SYNCS.PHASECHK.TRANS64 P0, [R0+URZ], R3 ;  /* 0x00000003000085a7 */ /* 0x000ea400080010ff */
[----:B--2---:R-:W-:Y:S05]  /*8330*/  @!P0 BRA `(.L_x_139) ;  /* 0xfffffffc00f08947 */ /* 0x004fea000383ffff */
[----:B------:R-:W-:Y:S05]  /*8340*/  BRA `(.L_x_140) ;  /* 0xffffffa000747947 */ /* 0x000fea000383ffff */
.L_x_41:
[----:B-1----:R1:W2:Y:S02]  /*8350*/  SYNCS.PHASECHK.TRANS64.TRYWAIT P0, [R0+URZ+0xf0], R5 ;  /* 0x0000f005000075a7 */ /* 0x0022a400080011ff */
[----:B--2---:R-:W-:Y:S05]  /*8360*/  @!P0 NANOSLEEP.SYNCS 0x989680 ;  /* 0x009896800000895d */ /* 0x004fea0003900000 */
[----:B------:R-:W2:Y:S02]  /*8370*/  @!P0 SYNCS.PHASECHK.TRANS64 P0, [R0+URZ+0xf0], R5 ;  /* 0x0000f005000085a7 */ /* 0x000ea400080010ff */
[----:B--2---:R-:W-:Y:S05]  /*8380*/  @!P0 BRA `(.L_x_41) ;  /* 0xfffffffc00f08947 */ /* 0x004fea000383ffff */
[----:B------:R-:W-:Y:S05]  /*8390*/  BRA `(.L_x_141) ;  /* 0xffffffa000d07947 */ /* 0x000fea000383ffff */
.L_x_42:
[----:B------:R-:W-:-:S07]  /*83a0*/  MOV R0, UR5 ;  /* 0x0000000500007c02 */ /* 0x000fce0008000f00 */
.L_x_142:
[----:B-1----:R1:W2:Y:S02]  /*83b0*/  SYNCS.PHASECHK.TRANS64.TRYWAIT P0, [R0+URZ+0xa0], R5 ;  /* 0x0000a005000075a7 */ /* 0x0022a400080011ff */
[----:B--2---:R-:W-:Y:S05]  /*83c0*/  @!P0 NANOSLEEP.SYNCS 0x989680 ;  /* 0x009896800000895d */ /* 0x004fea0003900000 */
[----:B------:R-:W2:Y:S02]  /*83d0*/  @!P0 SYNCS.PHASECHK.TRANS64 P0, [R0+URZ+0xa0], R5 ;  /* 0x0000a005000085a7 */ /* 0x000ea400080010ff */
[----:B--2---:R-:W-:Y:S05]  /*83e0*/  @!P0 BRA `(.L_x_142) ;  /* 0xfffffffc00f08947 */ /* 0x004fea000383ffff */
[----:B------:R-:W-:Y:S05]  /*83f0*/  BRA `(.L_x_143) ;  /* 0xffffffa000e07947 */ /* 0x000fea000383ffff */
.L_x_43:
[----:B-1----:R1:W2:Y:S02]  /*8400*/  SYNCS.PHASECHK.TRANS64.TRYWAIT P1, [R0+URZ+0x90], R5 ;  /* 0x00009005000075a7 */ /* 0x0022a400080211ff */
[----:B--2---:R-:W-:Y:S05]  /*8410*/  @!P1 NANOSLEEP.SYNCS 0x989680 ;  /* 0x009896800000995d */ /* 0x004fea0003900000 */
[----:B------:R-:W2:Y:S02]  /*8420*/  @!P1 SYNCS.PHASECHK.TRANS64 P1, [R0+URZ+0x90], R5 ;  /* 0x00009005000095a7 */ /* 0x000ea400080210ff */
[----:B--2---:R-:W-:Y:S05]  /*8430*/  @!P1 BRA `(.L_x_43) ;  /* 0xfffffffc00f09947 */ /* 0x004fea000383ffff */
[----:B------:R-:W-:Y:S05]  /*8440*/  BRA `(.L_x_144) ;  /* 0xffffffa400107947 */ /* 0x000fea000383ffff */
.L_x_46:
[----:B------:R-:W-:-:S07]  /*8450*/  MOV R0, UR5 ;  /* 0x0000000500007c02 */ /* 0x000fce0008000f00 */
.L_x_145:
[----:B-1----:R1:W2:Y:S02]  /*8460*/  SYNCS.PHASECHK.TRANS64.TRYWAIT P0, [R0+URZ+0xa0], R3 ;  /* 0x0000a003000075a7 */ /* 0x0022a400080011ff */
[----:B--2---:R-:W-:Y:S05]  /*8470*/  @!P0 NANOSLEEP.SYNCS 0x989680 ;  /* 0x009896800000895d */ /* 0x004fea0003900000 */
[----:B------:R-:W2:Y:S02]  /*8480*/  @!P0 SYNCS.PHASECHK.TRANS64 P0, [R0+URZ+0xa0], R3 ;  /* 0x0000a003000085a7 */ /* 0x000ea400080010ff */
[----:B--2---:R-:W-:Y:S05]  /*8490*/  @!P0 BRA `(.L_x_145) ;  /* 0xfffffffc00f08947 */ /* 0x004fea000383ffff */
[----:B------:R-:W-:Y:S05]  /*84a0*/  BRA `(.L_x_45) ;  /* 0xffffffa400647947 */ /* 0x000fea000383ffff */
.L_x_53:
[----:B-1----:R1:W2:Y:S02]  /*84b0*/  SYNCS.PHASECHK.TRANS64.TRYWAIT P1, [R0+URZ+0x90], R5 ;  /* 0x00009005000075a7 */ /* 0x0022a400080211ff */
[----:B--2---:R-:W-:Y:S05]  /*84c0*/  @!P1 NANOSLEEP.SYNCS 0x989680 ;  /* 0x009896800000995d */ /* 0x004fea0003900000 */
[----:B------:R-:W2:Y:S02]  /*84d0*/  @!P1 SYNCS.PHASECHK.TRANS64 P1, [R0+URZ+0x90], R5 ;  /* 0x00009005000095a7 */ /* 0x000ea400080210ff */
[----:B--2---:R-:W-:Y:S05]  /*84e0*/  @!P1 BRA `(.L_x_53) ;  /* 0xfffffffc00f09947 */ /* 0x004fea000383ffff */
[----:B------:R-:W-:Y:S05]  /*84f0*/  BRA `(.L_x_146) ;  /* 0xffffffa800f07947 */ /* 0x000fea000383ffff */
.L_x_54:
[----:B------:R-:W-:-:S07]  /*8500*/  MOV R3, UR6 ;  /* 0x0000000600037c02 */ /* 0x000fce0008000f00 */
.L_x_147:
[----:B-1----:R1:W2:Y:S02]  /*8510*/  SYNCS.PHASECHK.TRANS64.TRYWAIT P0, [R3+URZ+0xd0], R0 ;  /* 0x0000d000030075a7 */ /* 0x0022a400080011ff */
[----:B--2---:R-:W-:Y:S05]  /*8520*/  @!P0 NANOSLEEP.SYNCS 0x989680 ;  /* 0x009896800000895d */ /* 0x004fea0003900000 */
[----:B------:R-:W2:Y:S02]  /*8530*/  @!P0 SYNCS.PHASECHK.TRANS64 P0, [R3+URZ+0xd0], R0 ;  /* 0x0000d000030085a7 */ /* 0x000ea400080010ff */
[----:B--2---:R-:W-:Y:S05]  /*8540*/  @!P0 BRA `(.L_x_147) ;  /* 0xfffffffc00f08947 */ /* 0x004fea000383ffff */
[----:B------:R-:W-:Y:S05]  /*8550*/  BRA `(.L_x_148) ;  /* 0xffffffac00407947 */ /* 0x000fea000383ffff */
.L_x_57:
[----:B------:R-:W-:Y:S07]  /*8560*/  MOV R0, UR10 ;  /* 0x0000000a00007c02 */ /* 0x000fee0008000f00 */
.L_x_149:
[----:B-1----:R1:W2:Y:S02]  /*8570*/  SYNCS.PHASECHK.TRANS64.TRYWAIT P0, [R0+URZ], R3 ;  /* 0x00000003000075a7 */ /* 0x0022a400080011ff */
[----:B--2---:R-:W-:Y:S05]  /*8580*/  @!P0 NANOSLEEP.SYNCS 0x989680 ;  /* 0x009896800000895d */ /* 0x004fea0003900000 */
[----:B------:R-:W2:Y:S02]  /*8590*/  @!P0 SYNCS.PHASECHK.TRANS64 P0, [R0+URZ], R3 ;  /* 0x00000003000085a7 */ /* 0x000ea400080010ff */
[----:B--2---:R-:W-:Y:S05]  /*85a0*/  @!P0 BRA `(.L_x_149) ;  /* 0xfffffffc00f08947 */ /* 0x004fea000383ffff */
[----:B------:R-:W-:Y:S05]  /*85b0*/  BRA `(.L_x_56) ;  /* 0xffffffac005c7947 */ /* 0x000fea000383ffff */
.L_x_60:
[----:B------:R-:W-:-:S07]  /*85c0*/  MOV R0, UR6 ;  /* 0x0000000600007c02 */ /* 0x000fce0008000f00 */
.L_x_150:
[----:B--2---:R2:W4:Y:S02]  /*85d0*/  SYNCS.PHASECHK.TRANS64.TRYWAIT P0, [R0+URZ], R3 ;  /* 0x00000003000075a7 */ /* 0x00452400080011ff */
[----:B----4-:R-:W-:Y:S05]  /*85e0*/  @!P0 NANOSLEEP.SYNCS 0x989680 ;  /* 0x009896800000895d */ /* 0x010fea0003900000 */
[----:B------:R-:W4:Y:S02]  /*85f0*/  @!P0 SYNCS.PHASECHK.TRANS64 P0, [R0+URZ], R3 ;  /* 0x00000003000085a7 */ /* 0x000f2400080010ff */
[----:B----4-:R-:W-:Y:S05]  /*8600*/  @!P0 BRA `(.L_x_150) ;  /* 0xfffffffc00f08947 */ /* 0x010fea000383ffff */
[----:B------:R-:W-:Y:S05]  /*8610*/  BRA `(.L_x_151) ;  /* 0xffffffb000887947 */ /* 0x000fea000383ffff */
.L_x_61:
[----:B------:R-:W-:-:S07]  /*8620*/  MOV R0, UR6 ;  /* 0x0000000600007c02 */ /* 0x000fce0008000f00 */
.L_x_152:
[----:B-1----:R1:W2:Y:S02]  /*8630*/  SYNCS.PHASECHK.TRANS64.TRYWAIT P0, [R0+URZ], R3 ;  /* 0x00000003000075a7 */ /* 0x0022a400080011ff */
[----:B--2---:R-:W-:Y:S05]  /*8640*/  @!P0 NANOSLEEP.SYNCS 0x989680 ;  /* 0x009896800000895d */ /* 0x004fea0003900000 */
[----:B------:R-:W2:Y:S02]  /*8650*/  @!P0 SYNCS.PHASECHK.TRANS64 P0, [R0+URZ], R3 ;  /* 0x00000003000085a7 */ /* 0x000ea400080010ff */
[----:B--2---:R-:W-:Y:S05]  /*8660*/  @!P0 BRA `(.L_x_152) ;  /* 0xfffffffc00f08947 */ /* 0x004fea000383ffff */
[----:B------:R-:W-:Y:S05]  /*8670*/  BRA `(.L_x_153) ;  /* 0xffffffb000947947 */ /* 0x000fea000383ffff */
.L_x_62:
[----:B------:R-:W-:-:S07]  /*8680*/  MOV R0, UR6 ;  /* 0x0000000600007c02 */ /* 0x000fce0008000f00 */
.L_x_154:
[----:B-1----:R1:W2:Y:S02]  /*8690*/  SYNCS.PHASECHK.TRANS64.TRYWAIT P0, [R0+URZ], R3 ;  /* 0x00000003000075a7 */ /* 0x0022a400080011ff */
[----:B--2---:R-:W-:Y:S05]  /*86a0*/  @!P0 NANOSLEEP.SYNCS 0x989680 ;  /* 0x009896800000895d */ /* 0x004fea0003900000 */
[----:B------:R-:W2:Y:S02]  /*86b0*/  @!P0 SYNCS.PHASECHK.TRANS64 P0, [R0+URZ], R3 ;  /* 0x00000003000085a7 */ /* 0x000ea400080010ff */
[----:B--2---:R-:W-:Y:S05]  /*86c0*/  @!P0 BRA `(.L_x_154) ;  /* 0xfffffffc00f08947 */ /* 0x004fea000383ffff */
[----:B------:R-:W-:Y:S05]  /*86d0*/  BRA `(.L_x_155) ;  /* 0xffffffb000a07947 */ /* 0x000fea000383ffff */
.L_x_63:
[----:B------:R-:W-:-:S07]  /*86e0*/  MOV R0, UR7 ;  /* 0x0000000700007c02 */ /* 0x000fce0008000f00 */
.L_x_156:
[----:B-1----:R1:W2:Y:S02]  /*86f0*/  SYNCS.PHASECHK.TRANS64.TRYWAIT P0, [R0+URZ], R3 ;  /* 0x00000003000075a7 */ /* 0x0022a400080011ff */
[----:B--2---:R-:W-:Y:S05]  /*8700*/  @!P0 NANOSLEEP.SYNCS 0x989680 ;  /* 0x009896800000895d */ /* 0x004fea0003900000 */
[----:B------:R-:W2:Y:S02]  /*8710*/  @!P0 SYNCS.PHASECHK.TRANS64 P0, [R0+URZ], R3 ;  /* 0x00000003000085a7 */ /* 0x000ea400080010ff */
[----:B--2---:R-:W-:Y:S05]  /*8720*/  @!P0 BRA `(.L_x_156) ;  /* 0xfffffffc00f08947 */ /* 0x004fea000383ffff */
[----:B------:R-:W-:Y:S05]  /*8730*/  BRA `(.L_x_157) ;  /* 0xffffffb000ac7947 */ /* 0x000fea000383ffff */
.L_x_68:
[----:B--2---:R2:W3:Y:S02]  /*8740*/  SYNCS.PHASECHK.TRANS64.TRYWAIT P0, [R0+URZ+0x90], R3 ;  /* 0x00009003000075a7 */ /* 0x0044e400080011ff */
[----:B---3--:R-:W-:Y:S05]  /*8750*/  @!P0 NANOSLEEP.SYNCS 0x989680 ;  /* 0x009896800000895d */ /* 0x008fea0003900000 */
[----:B------:R-:W3:Y:S02]  /*8760*/  @!P0 SYNCS.PHASECHK.TRANS64 P0, [R0+URZ+0x90], R3 ;  /* 0x00009003000085a7 */ /* 0x000ee400080010ff */
[----:B---3--:R-:W-:Y:S05]  /*8770*/  @!P0 BRA `(.L_x_68) ;  /* 0xfffffffc00f08947 */ /* 0x008fea000383ffff */
[----:B------:R-:W-:Y:S05]  /*8780*/  BRA `(.L_x_158) ;  /* 0xffffffb400b87947 */ /* 0x000fea000383ffff */
.L_x_71:
[----:B------:R-:W-:Y:S07]  /*8790*/  MOV R0, UR7 ;  /* 0x0000000700007c02 */ /* 0x000fee0008000f00 */
.L_x_159:
[----:B--2---:R2:W3:Y:S02]  /*87a0*/  SYNCS.PHASECHK.TRANS64.TRYWAIT P0, [R0+URZ+0x88], R3 ;  /* 0x00008803000075a7 */ /* 0x0044e400080011ff */
[----:B---3--:R-:W-:Y:S05]  /*87b0*/  @!P0 NANOSLEEP.SYNCS 0x989680 ;  /* 0x009896800000895d */ /* 0x008fea0003900000 */
[----:B------:R-:W3:Y:S02]  /*87c0*/  @!P0 SYNCS.PHASECHK.TRANS64 P0, [R0+URZ+0x88], R3 ;  /* 0x00008803000085a7 */ /* 0x000ee400080010ff */
[----:B---3--:R-:W-:Y:S05]  /*87d0*/  @!P0 BRA `(.L_x_159) ;  /* 0xfffffffc00f08947 */ /* 0x008fea000383ffff */
[----:B------:R-:W-:Y:S05]  /*87e0*/  BRA `(.L_x_70) ;  /* 0xffffffb800987947 */ /* 0x000fea000383ffff */
.L_x_74:
[----:B------:R-:W-:Y:S07]  /*87f0*/  MOV R3, UR7 ;  /* 0x0000000700037c02 */ /* 0x000fee0008000f00 */
.L_x_160:
[----:B-1----:R1:W2:Y:S02]  /*8800*/  SYNCS.PHASECHK.TRANS64.TRYWAIT P0, [R3+URZ+0x60], R12 ;  /* 0x0000600c030075a7 */ /* 0x0022a400080011ff */
[----:B--2---:R-:W-:Y:S05]  /*8810*/  @!P0 NANOSLEEP.SYNCS 0x989680 ;  /* 0x009896800000895d */ /* 0x004fea0003900000 */
[----:B------:R-:W2:Y:S02]  /*8820*/  @!P0 SYNCS.PHASECHK.TRANS64 P0, [R3+URZ+0x60], R12 ;  /* 0x0000600c030085a7 */ /* 0x000ea400080010ff */
[----:B--2---:R-:W-:Y:S05]  /*8830*/  @!P0 BRA `(.L_x_160) ;  /* 0xfffffffc00f08947 */ /* 0x004fea000383ffff */
[----:B------:R-:W-:Y:S05]  /*8840*/  BRA `(.L_x_161) ;  /* 0xffffffbc00107947 */ /* 0x000fea000383ffff */
.L_x_75:
[----:B-1----:R-:W-:Y:S07]  /*8850*/  MOV R3, UR7 ;  /* 0x0000000700037c02 */ /* 0x002fee0008000f00 */
.L_x_162:
[----:B-1----:R1:W2:Y:S02]  /*8860*/  SYNCS.PHASECHK.TRANS64.TRYWAIT P0, [R3+URZ+0x68], R12 ;  /* 0x0000680c030075a7 */ /* 0x0022a400080011ff */
[----:B--2---:R-:W-:Y:S05]  /*8870*/  @!P0 NANOSLEEP.SYNCS 0x989680 ;  /* 0x009896800000895d */ /* 0x004fea0003900000 */
[----:B------:R-:W2:Y:S02]  /*8880*/  @!P0 SYNCS.PHASECHK.TRANS64 P0, [R3+URZ+0x68], R12 ;  /* 0x0000680c030085a7 */ /* 0x000ea400080010ff */
[----:B--2---:R-:W-:Y:S05]  /*8890*/  @!P0 BRA `(.L_x_162) ;  /* 0xfffffffc00f08947 */ /* 0x004fea000383ffff */
[----:B------:R-:W-:Y:S05]  /*88a0*/  BRA `(.L_x_163) ;  /* 0xffffffbc004c7947 */ /* 0x000fea000383ffff */
.L_x_76:
[----:B-1----:R-:W-:Y:S07]  /*88b0*/  MOV R3, UR7 ;  /* 0x0000000700037c02 */ /* 0x002fee0008000f00 */
.L_x_164:
[----:B-1----:R1:W2:Y:S02]  /*88c0*/  SYNCS.PHASECHK.TRANS64.TRYWAIT P0, [R3+URZ+0x70], R12 ;  /* 0x0000700c030075a7 */ /* 0x0022a400080011ff */
[----:B--2---:R-:W-:Y:S05]  /*88d0*/  @!P0 NANOSLEEP.SYNCS 0x989680 ;  /* 0x009896800000895d */ /* 0x004fea0003900000 */
[----:B------:R-:W2:Y:S02]  /*88e0*/  @!P0 SYNCS.PHASECHK.TRANS64 P0, [R3+URZ+0x70], R12 ;  /* 0x0000700c030085a7 */ /* 0x000ea400080010ff */
[----:B--2---:R-:W-:Y:S05]  /*88f0*/  @!P0 BRA `(.L_x_164) ;  /* 0xfffffffc00f08947 */ /* 0x004fea000383ffff */
[----:B------:R-:W-:Y:S05]  /*8900*/  BRA `(.L_x_165) ;  /* 0xffffffbc00947947 */ /* 0x000fea000383ffff */
.L_x_77:
[----:B------:R-:W-:Y:S07]  /*8910*/  MOV R3, UR7 ;  /* 0x0000000700037c02 */ /* 0x000fee0008000f00 */
.L_x_166:
[----:B-1----:R1:W2:Y:S02]  /*8920*/  SYNCS.PHASECHK.TRANS64.TRYWAIT P0, [R3+URZ+0x78], R12 ;  /* 0x0000780c030075a7 */ /* 0x0022a400080011ff */
[----:B--2---:R-:W-:Y:S05]  /*8930*/  @!P0 NANOSLEEP.SYNCS 0x989680 ;  /* 0x009896800000895d */ /* 0x004fea0003900000 */
[----:B------:R-:W2:Y:S02]  /*8940*/  @!P0 SYNCS.PHASECHK.TRANS64 P0, [R3+URZ+0x78], R12 ;  /* 0x0000780c030085a7 */ /* 0x000ea400080010ff */
[----:B--2---:R-:W-:Y:S05]  /*8950*/  @!P0 BRA `(.L_x_166) ;  /* 0xfffffffc00f08947 */ /* 0x004fea000383ffff */
[----:B------:R-:W-:Y:S05]  /*8960*/  BRA `(.L_x_167) ;  /* 0xffffffc0001c7947 */ /* 0x000fea000383ffff */
.L_x_79:
[----:B------:R-:W-:-:S07]  /*8970*/  MOV R0, UR7 ;  /* 0x0000000700007c02 */ /* 0x000fce0008000f00 */
.L_x_168:
[----:B-1----:R1:W3:Y:S02]  /*8980*/  SYNCS.PHASECHK.TRANS64.TRYWAIT P0, [R0+URZ+0x60], R3 ;  /* 0x00006003000075a7 */ /* 0x0022e400080011ff */
[----:B---3--:R-:W-:Y:S05]  /*8990*/  @!P0 NANOSLEEP.SYNCS 0x989680 ;  /* 0x009896800000895d */ /* 0x008fea0003900000 */
[----:B------:R-:W3:Y:S02]  /*89a0*/  @!P0 SYNCS.PHASECHK.TRANS64 P0, [R0+URZ+0x60], R3 ;  /* 0x00006003000085a7 */ /* 0x000ee400080010ff */
[----:B---3--:R-:W-:Y:S05]  /*89b0*/  @!P0 BRA `(.L_x_168) ;  /* 0xfffffffc00f08947 */ /* 0x008fea000383ffff */
[----:B------:R-:W-:Y:S05]  /*89c0*/  BRA `(.L_x_169) ;  /* 0xffffffc0008c7947 */ /* 0x000fea000383ffff */
.L_x_80:
[----:B-1----:R-:W-:-:S07]  /*89d0*/  MOV R0, UR7 ;  /* 0x0000000700007c02 */ /* 0x002fce0008000f00 */
.L_x_170:
[----:B-1----:R1:W3:Y:S02]  /*89e0*/  SYNCS.PHASECHK.TRANS64.TRYWAIT P0, [R0+URZ+0x68], R3 ;  /* 0x00006803000075a7 */ /* 0x0022e400080011ff */
[----:B---3--:R-:W-:Y:S05]  /*89f0*/  @!P0 NANOSLEEP.SYNCS 0x989680 ;  /* 0x009896800000895d */ /* 0x008fea0003900000 */
[----:B------:R-:W3:Y:S02]  /*8a00*/  @!P0 SYNCS.PHASECHK.TRANS64 P0, [R0+URZ+0x68], R3 ;  /* 0x00006803000085a7 */ /* 0x000ee400080010ff */
[----:B---3--:R-:W-:Y:S05]  /*8a10*/  @!P0 BRA `(.L_x_170) ;  /* 0xfffffffc00f08947 */ /* 0x008fea000383ffff */
[----:B------:R-:W-:Y:S05]  /*8a20*/  BRA `(.L_x_171) ;  /* 0xffffffc0007c7947 */ /* 0x000fea000383ffff */
.L_x_81:
[----:B-1----:R-:W-:-:S07]  /*8a30*/  MOV R0, UR7 ;  /* 0x0000000700007c02 */ /* 0x002fce0008000f00 */
.L_x_172:
[----:B-1----:R1:W3:Y:S02]  /*8a40*/  SYNCS.PHASECHK.TRANS64.TRYWAIT P0, [R0+URZ+0x70], R3 ;  /* 0x00007003000075a7 */ /* 0x0022e400080011ff */
[----:B---3--:R-:W-:Y:S05]  /*8a50*/  @!P0 NANOSLEEP.SYNCS 0x989680 ;  /* 0x009896800000895d */ /* 0x008fea0003900000 */
[----:B------:R-:W3:Y:S02]  /*8a60*/  @!P0 SYNCS.PHASECHK.TRANS64 P0, [R0+URZ+0x70], R3 ;  /* 0x00007003000085a7 */ /* 0x000ee400080010ff */
[----:B---3--:R-:W-:Y:S05]  /*8a70*/  @!P0 BRA `(.L_x_172) ;  /* 0xfffffffc00f08947 */ /* 0x008fea000383ffff */
[----:B------:R-:W-:Y:S05]  /*8a80*/  BRA `(.L_x_173) ;  /* 0xffffffc0006c7947 */ /* 0x000fea000383ffff */
.L_x_83:
[----:B--2---:R2:W4:Y:S02]  /*8a90*/  SYNCS.PHASECHK.TRANS64.TRYWAIT P0, [R0+URZ+0x90], R3 ;  /* 0x00009003000075a7 */ /* 0x00452400080011ff */
[----:B----4-:R-:W-:Y:S05]  /*8aa0*/  @!P0 NANOSLEEP.SYNCS 0x989680 ;  /* 0x009896800000895d */ /* 0x010fea0003900000 */
[----:B------:R-:W4:Y:S02]  /*8ab0*/  @!P0 SYNCS.PHASECHK.TRANS64 P0, [R0+URZ+0x90], R3 ;  /* 0x00009003000085a7 */ /* 0x000f2400080010ff */
[----:B----4-:R-:W-:Y:S05]  /*8ac0*/  @!P0 BRA `(.L_x_83) ;  /* 0xfffffffc00f08947 */ /* 0x010fea000383ffff */
[----:B------:R-:W-:Y:S05]  /*8ad0*/  BRA `(.L_x_174) ;  /* 0xffffffc400407947 */ /* 0x000fea000383ffff */
.L_x_94:
[----:B-1----:R-:W-:Y:S04]  /*8ae0*/  MOV R2, UR48 ;  /* 0x0000003000027c02 */ /* 0x002fe80008000f00 */
[----:B------:R1:W3:Y:S03]  /*8af0*/  SYNCS.PHASECHK.TRANS64.TRYWAIT P1, [R2+URZ+0x40], R3 ;  /* 0x00004003020075a7 */ /* 0x0002e600080211ff */
[----:B---3--:R-:W-:Y:S05]  /*8b00*/  @!P1 NANOSLEEP.SYNCS 0x989680 ;  /* 0x009896800000995d */ /* 0x008fea0003900000 */
[----:B------:R-:W3:Y:S02]  /*8b10*/  @!P1 SYNCS.PHASECHK.TRANS64 P1, [R2+URZ+0x40], R3 ;  /* 0x00004003020095a7 */ /* 0x000ee400080210ff */
[----:B---3--:R-:W-:Y:S05]  /*8b20*/  @!P1 BRA `(.L_x_94) ;  /* 0xfffffffc00ec9947 */ /* 0x008fea000383ffff */
[----:B------:R-:W-:Y:S05]  /*8b30*/  BRA `(.L_x_93) ;  /* 0xffffffd0004c7947 */ /* 0x000fea000383ffff */
.L_x_96:
[----:B-1----:R1:W4:Y:S02]  /*8b40*/  SYNCS.PHASECHK.TRANS64.TRYWAIT P0, [R79+URZ+0xb0], R0 ;  /* 0x0000b0004f0075a7 */ /* 0x00232400080011ff */
[----:B----4-:R-:W-:Y:S05]  /*8b50*/  @!P0 NANOSLEEP.SYNCS 0x989680 ;  /* 0x009896800000895d */ /* 0x010fea0003900000 */
[----:B------:R-:W4:Y:S02]  /*8b60*/  @!P0 SYNCS.PHASECHK.TRANS64 P0, [R79+URZ+0xb0], R0 ;  /* 0x0000b0004f0085a7 */ /* 0x000f2400080010ff */
[----:B----4-:R-:W-:Y:S05]  /*8b70*/  @!P0 BRA `(.L_x_96) ;  /* 0xfffffffc00f08947 */ /* 0x010fea000383ffff */
[----:B------:R-:W-:Y:S05]  /*8b80*/  BRA `(.L_x_95) ;  /* 0xffffffd000707947 */ /* 0x000fea000383ffff */
.L_x_105:
[----:B--2---:R2:W4:Y:S02]  /*8b90*/  SYNCS.PHASECHK.TRANS64.TRYWAIT P0, [R3+URZ+0x40], R0 ;  /* 0x00004000030075a7 */ /* 0x00452400080011ff */
[----:B----4-:R-:W-:Y:S05]  /*8ba0*/  @!P0 NANOSLEEP.SYNCS 0x989680 ;  /* 0x009896800000895d */ /* 0x010fea0003900000 */
[----:B------:R-:W4:Y:S02]  /*8bb0*/  @!P0 SYNCS.PHASECHK.TRANS64 P0, [R3+URZ+0x40], R0 ;  /* 0x00004000030085a7 */ /* 0x000f2400080010ff */
[----:B----4-:R-:W-:Y:S05]  /*8bc0*/  @!P0 BRA `(.L_x_105) ;  /* 0xfffffffc00f08947 */ /* 0x010fea000383ffff */
[----:B------:R-:W-:Y:S05]  /*8bd0*/  BRA `(.L_x_104) ;  /* 0xffffffd8005c7947 */ /* 0x000fea000383ffff */
.L_x_113:
[----:B--2---:R2:W4:Y:S02]  /*8be0*/  SYNCS.PHASECHK.TRANS64.TRYWAIT P0, [R83+URZ+0x40], R4 ;  /* 0x00004004530075a7 */ /* 0x00452400080011ff */
[----:B----4-:R-:W-:Y:S05]  /*8bf0*/  @!P0 NANOSLEEP.SYNCS 0x989680 ;  /* 0x009896800000895d */ /* 0x010fea0003900000 */
[----:B------:R-:W4:Y:S02]  /*8c00*/  @!P0 SYNCS.PHASECHK.TRANS64 P0, [R83+URZ+0x40], R4 ;  /* 0x00004004530085a7 */ /* 0x000f2400080010ff */
[----:B----4-:R-:W-:Y:S05]  /*8c10*/  @!P0 BRA `(.L_x_113) ;  /* 0xfffffffc00f08947 */ /* 0x010fea000383ffff */
[----:B------:R-:W-:Y:S05]  /*8c20*/  BRA `(.L_x_112) ;  /* 0xffffffe000687947 */ /* 0x000fea000383ffff */
.L_x_121:
[----:B--2---:R2:W4:Y:S02]  /*8c30*/  SYNCS.PHASECHK.TRANS64.TRYWAIT P0, [R88+URZ+0x40], R3 ;  /* 0x00004003580075a7 */ /* 0x00452400080011ff */
[----:B----4-:R-:W-:Y:S05]  /*8c40*/  @!P0 NANOSLEEP.SYNCS 0x989680 ;  /* 0x009896800000895d */ /* 0x010fea0003900000 */
[----:B------:R-:W4:Y:S02]  /*8c50*/  @!P0 SYNCS.PHASECHK.TRANS64 P0, [R88+URZ+0x40], R3 ;  /* 0x00004003580085a7 */ /* 0x000f2400080010ff */
[----:B----4-:R-:W-:Y:S05]  /*8c60*/  @!P0 BRA `(.L_x_121) ;  /* 0xfffffffc00f08947 */ /* 0x010fea000383ffff */
[----:B------:R-:W-:Y:S05]  /*8c70*/  BRA `(.L_x_120) ;  /* 0xffffffe800747947 */ /* 0x000fea000383ffff */
        .weak           $__internal_0_$__cuda_sm10x_tcgen05_guardrail_trap_col_being_dealloced_not_returned_by_alloc
        .type           $__internal_0_$__cuda_sm10x_tcgen05_guardrail_trap_col_being_dealloced_not_returned_by_alloc,@function
        .size           $__internal_0_$__cuda_sm10x_tcgen05_guardrail_trap_col_being_dealloced_not_returned_by_alloc,($__internal_1_$__cuda_sm10x_tcgen05_guardrail_trap_phase_invalid_during_alloc - $__internal_0_$__cuda_sm10x_tcgen05_guardrail_trap_col_being_dealloced_not_returned_by_alloc)
$__internal_0_$__cuda_sm10x_tcgen05_guardrail_trap_col_being_dealloced_not_returned_by_alloc:
[----:B------:R-:W-:Y:S05]  /*8c80*/  BPT.TRAP 0x1 ;  /* 0x000000040000795c */ /* 0x000fea0000300000 */
[----:B------:R-:W-:-:S04]  /*8c90*/  HFMA2 R3, -RZ, RZ, 0, 0 ;  /* 0x00000000ff037431 */ /* 0x000fc800000001ff */
[----:B------:R-:W-:Y:S05]  /*8ca0*/  RET.REL.NODEC R2 `(_ZN7cutlass13device_kernelINS_4gemm6kernel13GemmUniversalIN4cute5tupleIJiiiiEEENS1_10collective13CollectiveMmaINS1_35MainloopSm100TmaUmmaWarpSpecializedILi4ELi2ELi4ENS5_IJNS4_1CILi1EEESB_SB_EEEEENS5_IJNSA_ILi64EEENSA_ILi128EEESF_EEENS_10bfloat16_tENS5_IJSB_llEEESH_SI_NS4_8TiledMMAINS4_8MMA_AtomIJNS4_20SM100_MMA_F16BF16_SSISH_SH_fLi64ELi128ELNS4_4UMMA5MajorE1ELSN_1ELNSM_7ScaleInE0ELSO_0EEEEEENS4_6LayoutISC_NS5_IJNSA_ILi0EEESS_SS_EEEEENS5_IJNS4_10UnderscoreESV_SV_EEEEENS4_13SM90_TMA_LOADENS4_14ComposedLayoutINS4_7SwizzleILi3ELi4ELi3EEENS4_18smem_ptr_flag_bitsILi16EEENSR_INS5_IJSE_NSA_ILi8EEEEEENS5_IJSB_SE_EEEEEEEvNS4_8identityESY_S18_vS19_EENS_8epilogue10collective18CollectiveEpilogueINS1B_23Sm100TmaWarpSpecializedILi4ELi2ELi16ELb1ELb0EEEJSG_NS5_IJNSR_ISE_SB_EENSR_INSA_ILi32EEESB_EEEEESH_NS5_IJlSB_lEEESH_S1K_NS1B_6fusion15FusionCallbacksIS1F_NS1L_17LinearCombinationISH_fSH_fLNS_15FloatRoundStyleE2EEESG_S1J_JEEENS4_5SM1004TMEM4LOAD26SM100_TMEM_LOAD_16dp256b4xESY_NSZ_INS10_ILi2ELi4ELi3EEES13_NSR_INS5_IJS14_S1H_EEENS5_IJS1H_SB_EEEEEEENS4_17SM75_U32x4_LDSM_NENS4_14SM90_TMA_STOREES1Z_NS4_17SM90_U32x4_STSM_NENS4_39AutoVectorizingCopyWithAssumedAlignmentILi128EEEEEEvvEEEEvNT_6ParamsE) ;  /* 0xffffff7002d47950 */ /* 0x000fea0003c3ffff */
        .weak           $__internal_1_$__cuda_sm10x_tcgen05_guardrail_trap_phase_invalid_during_alloc
        .type           $__internal_1_$__cuda_sm10x_tcgen05_guardrail_trap_phase_invalid_during_alloc,@function
        .size           $__internal_1_$__cuda_sm10x_tcgen05_guardrail_trap_phase_invalid_during_alloc,($__internal_2_$__cuda_sm10x_tcgen05_guardrail_trap_unallocated_columns_being_dealloced - $__internal_1_$__cuda_sm10x_tcgen05_guardrail_trap_phase_invalid_during_alloc)
$__internal_1_$__cuda_sm10x_tcgen05_guardrail_trap_phase_invalid_during_alloc:
[----:B------:R-:W-:Y:S05]  /*8cb0*/  BPT.TRAP 0x1 ;  /* 0x000000040000795c */ /* 0x000fea0000300000 */
[----:B------:R-:W-:-:S04]  /*8cc0*/  MOV R3, 0x0 ;  /* 0x0000000000037802 */ /* 0x000fc80000000f00 */
[----:B------:R-:W-:Y:S05]  /*8cd0*/  RET.REL.NODEC R2 `(_ZN7cutlass13device_kernelINS_4gemm6kernel13GemmUniversalIN4cute5tupleIJiiiiEEENS1_10collective13CollectiveMmaINS1_35MainloopSm100TmaUmmaWarpSpecializedILi4ELi2ELi4ENS5_IJNS4_1CILi1EEESB_SB_EEEEENS5_IJNSA_ILi64EEENSA_ILi128EEESF_EEENS_10bfloat16_tENS5_IJSB_llEEESH_SI_NS4_8TiledMMAINS4_8MMA_AtomIJNS4_20SM100_MMA_F16BF16_SSISH_SH_fLi64ELi128ELNS4_4UMMA5MajorE1ELSN_1ELNSM_7ScaleInE0ELSO_0EEEEEENS4_6LayoutISC_NS5_IJNSA_ILi0EEESS_SS_EEEEENS5_IJNS4_10UnderscoreESV_SV_EEEEENS4_13SM90_TMA_LOADENS4_14ComposedLayoutINS4_7SwizzleILi3ELi4ELi3EEENS4_18smem_ptr_flag_bitsILi16EEENSR_INS5_IJSE_NSA_ILi8EEEEEENS5_IJSB_SE_EEEEEEEvNS4_8identityESY_S18_vS19_EENS_8epilogue10collective18CollectiveEpilogueINS1B_23Sm100TmaWarpSpecializedILi4ELi2ELi16ELb1ELb0EEEJSG_NS5_IJNSR_ISE_SB_EENSR_INSA_ILi32EEESB_EEEEESH_NS5_IJlSB_lEEESH_S1K_NS1B_6fusion15FusionCallbacksIS1F_NS1L_17LinearCombinationISH_fSH_fLNS_15FloatRoundStyleE2EEESG_S1J_JEEENS4_5SM1004TMEM4LOAD26SM100_TMEM_LOAD_16dp256b4xESY_NSZ_INS10_ILi2ELi4ELi3EEES13_NSR_INS5_IJS14_S1H_EEENS5_IJS1H_SB_EEEEEEENS4_17SM75_U32x4_LDSM_NENS4_14SM90_TMA_STOREES1Z_NS4_17SM90_U32x4_STSM_NENS4_39AutoVectorizingCopyWithAssumedAlignmentILi128EEEEEEvvEEEEvNT_6ParamsE) ;  /* 0xffffff7002c87950 */ /* 0x000fea0003c3ffff */
        .weak           $__internal_2_$__cuda_sm10x_tcgen05_guardrail_trap_unallocated_columns_being_dealloced
        .type           $__internal_2_$__cuda_sm10x_tcgen05_guardrail_trap_unallocated_columns_being_dealloced,@function
        .size           $__internal_2_$__cuda_sm10x_tcgen05_guardrail_trap_unallocated_columns_being_dealloced,(.L_x_176 - $__internal_2_$__cuda_sm10x_tcgen05_guardrail_trap_unallocated_columns_being_dealloced)
$__internal_2_$__cuda_sm10x_tcgen05_guardrail_trap_unallocated_columns_being_dealloced:
[----:B------:R-:W-:Y:S05]  /*8ce0*/  BPT.TRAP 0x1 ;  /* 0x000000040000795c */ /* 0x000fea0000300000 */
[----:B------:R-:W-:-:S04]  /*8cf0*/  HFMA2 R3, -RZ, RZ, 0, 0 ;  /* 0x00000000ff037431 */ /* 0x000fc800000001ff */
[----:B------:R-:W-:Y:S05]  /*8d00*/  RET.REL.NODEC R2 `(_ZN7cutlass13device_kernelINS_4gemm6kernel13GemmUniversalIN4cute5tupleIJiiiiEEENS1_10collective13CollectiveMmaINS1_35MainloopSm100TmaUmmaWarpSpecializedILi4ELi2ELi4ENS5_IJNS4_1CILi1EEESB_SB_EEEEENS5_IJNSA_ILi64EEENSA_ILi128EEESF_EEENS_10bfloat16_tENS5_IJSB_llEEESH_SI_NS4_8TiledMMAINS4_8MMA_AtomIJNS4_20SM100_MMA_F16BF16_SSISH_SH_fLi64ELi128ELNS4_4UMMA5MajorE1ELSN_1ELNSM_7ScaleInE0ELSO_0EEEEEENS4_6LayoutISC_NS5_IJNSA_ILi0EEESS_SS_EEEEENS5_IJNS4_10UnderscoreESV_SV_EEEEENS4_13SM90_TMA_LOADENS4_14ComposedLayoutINS4_7SwizzleILi3ELi4ELi3EEENS4_18smem_ptr_flag_bitsILi16EEENSR_INS5_IJSE_NSA_ILi8EEEEEENS5_IJSB_SE_EEEEEEEvNS4_8identityESY_S18_vS19_EENS_8epilogue10collective18CollectiveEpilogueINS1B_23Sm100TmaWarpSpecializedILi4ELi2ELi16ELb1ELb0EEEJSG_NS5_IJNSR_ISE_SB_EENSR_INSA_ILi32EEESB_EEEEESH_NS5_IJlSB_lEEESH_S1K_NS1B_6fusion15FusionCallbacksIS1F_NS1L_17LinearCombinationISH_fSH_fLNS_15FloatRoundStyleE2EEESG_S1J_JEEENS4_5SM1004TMEM4LOAD26SM100_TMEM_LOAD_16dp256b4xESY_NSZ_INS10_ILi2ELi4ELi3EEES13_NSR_INS5_IJS14_S1H_EEENS5_IJS1H_SB_EEEEEEENS4_17SM75_U32x4_LDSM_NENS4_14SM90_TMA_STOREES1Z_NS4_17SM90_U32x4_STSM_NENS4_39AutoVectorizingCopyWithAssumedAlignmentILi128EEEEEEvvEEEEvNT_6ParamsE) ;  /* 0xffffff7002bc7950 */ /* 0x000fea0003c3ffff */
.L_x_175:
[----:B------:R-:W-:-:S00]  /*8d10*/  BRA `(.L_x_175) ;  /* 0xfffffffc00fc7947 */ /* 0x000fc0000383ffff */
[----:B------:R-:W-:-:S00]  /*8d20*/  NOP ;  /* 0x0000000000007918 */ /* 0x000fc00000000000 */
        /* <DEDUP_REMOVED lines=13> */
.L_x_176:


//--------------------- .nv.global.init           --------------------------
	.section	.nv.global.init,"aw",@progbits
.nv.global.init:
	.type		$str$27,@object
	.size		$str$27,($str$28 - $str$27)
$str$27:
        /*0000*/ 	.byte	0x28, 0x61, 0x64, 0x64, 0x72, 0x65, 0x73, 0x73, 0x20, 0x26, 0x20, 0x6d, 0x61, 0x73, 0x6b, 0x29
        /*0010*/ 	.byte	0x20, 0x3d, 0x3d, 0x20, 0x30, 0x00
	.type		$str$28,@object
	.size		$str$28,($str$26 - $str$28)
$str$28:
        /*0016*/ 	.byte	0x2f, 0x74, 0x6d, 0x70, 0x2f, 0x63, 0x75, 0x74, 0x6c, 0x61, 0x73, 0x73, 0x5f, 0x73, 0x77, 0x65
        /*0026*/ 	.byte	0x65, 0x70, 0x5f, 0x73, 0x72, 0x63, 0x2f, 0x69, 0x6e, 0x63, 0x6c, 0x75, 0x64, 0x65, 0x2f, 0x63
        /*0036*/ 	.byte	0x75, 0x74, 0x65, 0x2f, 0x70, 0x6f, 0x69, 0x6e, 0x74, 0x65, 0x72, 0x5f, 0x66, 0x6c, 0x61, 0x67
        /*0046*/ 	.byte	0x67, 0x65, 0x64, 0x2e, 0x68, 0x70, 0x70, 0x00
	.type		$str$26,@object
	.size		$str$26,($str$25 - $str$26)
$str$26:
        /*004e*/ 	.byte	0x2f, 0x74, 0x6d, 0x70, 0x2f, 0x63, 0x75, 0x74, 0x6c, 0x61, 0x73, 0x73, 0x5f, 0x73, 0x77, 0x65
        /*005e*/ 	.byte	0x65, 0x70, 0x5f, 0x73, 0x72, 0x63, 0x2f, 0x69, 0x6e, 0x63, 0x6c, 0x75, 0x64, 0x65, 0x2f, 0x63
        /*006e*/ 	.byte	0x75, 0x74, 0x65, 0x2f, 0x61, 0x74, 0x6f, 0x6d, 0x2f, 0x63, 0x6f, 0x70, 0x79, 0x5f, 0x74, 0x72
        /*007e*/ 	.byte	0x61, 0x69, 0x74, 0x73, 0x5f, 0x73, 0x6d, 0x31, 0x30, 0x30, 0x2e, 0x68, 0x70, 0x70, 0x00
	.type		$str$25,@object
	.size		$str$25,(__unnamed_1 - $str$25)
$str$25:
        /*008d*/ 	.byte	0x28, 0x28, 0x75, 0x69, 0x6e, 0x74, 0x33, 0x32, 0x5f, 0x74, 0x28, 0x74, 0x68, 0x72, 0x65, 0x61
        /*009d*/ 	.byte	0x64, 0x49, 0x64, 0x78, 0x2e, 0x78, 0x29, 0x20, 0x2f, 0x20, 0x33, 0x32, 0x29, 0x20, 0x25, 0x20
        /*00ad*/ 	.byte	0x34, 0x29, 0x20, 0x3d, 0x3d, 0x20, 0x28, 0x28, 0x28, 0x74, 0x6d, 0x65, 0x6d, 0x5f, 0x61, 0x64
        /*00bd*/ 	.byte	0x64, 0x72, 0x20, 0x3e, 0x3e, 0x20, 0x31, 0x36, 0x29, 0x20, 0x2f, 0x20, 0x33, 0x32, 0x29, 0x20
        /*00cd*/ 	.byte	0x25, 0x20, 0x34, 0x29, 0x00
	.type		__unnamed_1,@object
	.size		__unnamed_1,(__unnamed_2 - __unnamed_1)
__unnamed_1:
        /*00d2*/ 	.byte	0x61, 0x75, 0x74, 0x6f, 0x20, 0x63, 0x75, 0x74, 0x65, 0x3a, 0x3a, 0x61, 0x73, 0x5f, 0x70, 0x6f
        /* <DEDUP_REMOVED lines=24> */
        /*0262*/ 	.byte	0x30, 0x34, 0x38, 0x3e, 0x3e, 0x3e, 0x3e, 0x5d, 0x00
	.type		__unnamed_2,@object
	.size		__unnamed_2,(.L_2 - __unnamed_2)
__unnamed_2:
        /* <DEDUP_REMOVED lines=45> */
        /*053b*/ 	.byte	0x3e, 0x3e, 0x3e, 0x5d, 0x00
.L_2:


//--------------------- .nv.shared._ZN7cutlass13device_kernelINS_4gemm6kernel13GemmUniversalIN4cute5tupleIJiiiiEEENS1_10collective13CollectiveMmaINS1_35MainloopSm100TmaUmmaWarpSpecializedILi4ELi2ELi4ENS5_IJNS4_1CILi1EEESB_SB_EEEEENS5_IJNSA_ILi64EEENSA_ILi128EEESF_EEENS_10bfloat16_tENS5_IJSB_llEEESH_SI_NS4_8TiledMMAINS4_8MMA_AtomIJNS4_20SM100_MMA_F16BF16_SSISH_SH_fLi64ELi128ELNS4_4UMMA5MajorE1ELSN_1ELNSM_7ScaleInE0ELSO_0EEEEEENS4_6LayoutISC_NS5_IJNSA_ILi0EEESS_SS_EEEEENS5_IJNS4_10UnderscoreESV_SV_EEEEENS4_13SM90_TMA_LOADENS4_14ComposedLayoutINS4_7SwizzleILi3ELi4ELi3EEENS4_18smem_ptr_flag_bitsILi16EEENSR_INS5_IJSE_NSA_ILi8EEEEEENS5_IJSB_SE_EEEEEEEvNS4_8identityESY_S18_vS19_EENS_8epilogue10collective18CollectiveEpilogueINS1B_23Sm100TmaWarpSpecializedILi4ELi2ELi16ELb1ELb0EEEJSG_NS5_IJNSR_ISE_SB_EENSR_INSA_ILi32EEESB_EEEEESH_NS5_IJlSB_lEEESH_S1K_NS1B_6fusion15FusionCallbacksIS1F_NS1L_17LinearCombinationISH_fSH_fLNS_15FloatRoundStyleE2EEESG_S1J_JEEENS4_5SM1004TMEM4LOAD26SM100_TMEM_LOAD_16dp256b4xESY_NSZ_INS10_ILi2ELi4ELi3EEES13_NSR_INS5_IJS14_S1H_EEENS5_IJS1H_SB_EEEEEEENS4_17SM75_U32x4_LDSM_NENS4_14SM90_TMA_STOREES1Z_NS4_17SM90_U32x4_STSM_NENS4_39AutoVectorizingCopyWithAssumedAlignmentILi128EEEEEEvvEEEEvNT_6ParamsE --------------------------
	.section	.nv.shared._ZN7cutlass13device_kernelINS_4gemm6kernel13GemmUniversalIN4cute5tupleIJiiiiEEENS1_10collective13CollectiveMmaINS1_35MainloopSm100TmaUmmaWarpSpecializedILi4ELi2ELi4ENS5_IJNS4_1CILi1EEESB_SB_EEEEENS5_IJNSA_ILi64EEENSA_ILi128EEESF_EEENS_10bfloat16_tENS5_IJSB_llEEESH_SI_NS4_8TiledMMAINS4_8MMA_AtomIJNS4_20SM100_MMA_F16BF16_SSISH_SH_fLi64ELi128ELNS4_4UMMA5MajorE1ELSN_1ELNSM_7ScaleInE0ELSO_0EEEEEENS4_6LayoutISC_NS5_IJNSA_ILi0EEESS_SS_EEEEENS5_IJNS4_10UnderscoreESV_SV_EEEEENS4_13SM90_TMA_LOADENS4_14ComposedLayoutINS4_7SwizzleILi3ELi4ELi3EEENS4_18smem_ptr_flag_bitsILi16EEENSR_INS5_IJSE_NSA_ILi8EEEEEENS5_IJSB_SE_EEEEEEEvNS4_8identityESY_S18_vS19_EENS_8epilogue10collective18CollectiveEpilogueINS1B_23Sm100TmaWarpSpecializedILi4ELi2ELi16ELb1ELb0EEEJSG_NS5_IJNSR_ISE_SB_EENSR_INSA_ILi32EEESB_EEEEESH_NS5_IJlSB_lEEESH_S1K_NS1B_6fusion15FusionCallbacksIS1F_NS1L_17LinearCombinationISH_fSH_fLNS_15FloatRoundStyleE2EEESG_S1J_JEEENS4_5SM1004TMEM4LOAD26SM100_TMEM_LOAD_16dp256b4xESY_NSZ_INS10_ILi2ELi4ELi3EEES13_NSR_INS5_IJS14_S1H_EEENS5_IJS1H_SB_EEEEEEENS4_17SM75_U32x4_LDSM_NENS4_14SM90_TMA_STOREES1Z_NS4_17SM90_U32x4_STSM_NENS4_39AutoVectorizingCopyWithAssumedAlignmentILi128EEEEEEvvEEEEvNT_6ParamsE,"aw",@nobits
	.sectionflags	@""
	.align	16
	.zero		1024


//--------------------- .nv.shared.reserved.0     --------------------------
	.section	.nv.shared.reserved.0,"aw",@nobits
	.weak		__nv_reservedSMEM_offset_0_alias
	.size		__nv_reservedSMEM_offset_0_alias, 0, 64
	.other		__nv_reservedSMEM_offset_0_alias,@"STO_CUDA_RESERVED_SHARED STV_DEFAULT"
__nv_reservedSMEM_offset_0_alias:
	.zero		0
.nv.shared.reserved.0:
	.zero		64
	.weak		__nv_reservedSMEM_tcgen05_partition
	.type		__nv_reservedSMEM_tcgen05_partition,@object
	.size		__nv_reservedSMEM_tcgen05_partition,(.L_0 - __nv_reservedSMEM_tcgen05_partition)
__nv_reservedSMEM_tcgen05_partition:
	.zero		32
.L_0:


//--------------------- .nv.global                --------------------------
	.section	.nv.global,"aw",@nobits
.nv.global:
	.type		_ZN40_INTERNAL_d5424f07_4_k_cu_0471e02f_309154cute1_E,@object
	.size		_ZN40_INTERNAL_d5424f07_4_k_cu_0471e02f_309154cute1_E,(_ZN40_INTERNAL_d5424f07_4_k_cu_0471e02f_309154cuda3std3__45__cpo6cbeginE - _ZN40_INTERNAL_d5424f07_4_k_cu_0471e02f_309154cute1_E)
_ZN40_INTERNAL_d5424f07_4_k_cu_0471e02f_309154cute1_E:
	.zero		1
	.type		_ZN40_INTERNAL_d5424f07_4_k_cu_0471e02f_309154cuda3std3__45__cpo6cbeginE,@object
	.size		_ZN40_INTERNAL_d5424f07_4_k_cu_0471e02f_309154cuda3std3__45__cpo6cbeginE,(_ZN40_INTERNAL_d5424f07_4_k_cu_0471e02f_309154cuda3std3__48in_placeE - _ZN40_INTERNAL_d5424f07_4_k_cu_0471e02f_309154cuda3std3__45__cpo6cbeginE)
_ZN40_INTERNAL_d5424f07_4_k_cu_0471e02f_309154cuda3std3__45__cpo6cbeginE:
	.zero		1
	.type		_ZN40_INTERNAL_d5424f07_4_k_cu_0471e02f_309154cuda3std3__48in_placeE,@object
	.size		_ZN40_INTERNAL_d5424f07_4_k_cu_0471e02f_309154cuda3std3__48in_placeE,(_ZN40_INTERNAL_d5424f07_4_k_cu_0471e02f_309154cuda3std6ranges3__45__cpo9iter_moveE - _ZN40_INTERNAL_d5424f07_4_k_cu_0471e02f_309154cuda3std3__48in_placeE)
_ZN40_INTERNAL_d5424f07_4_k_cu_0471e02f_309154cuda3std3__48in_placeE:
	.zero		1
	.type		_ZN40_INTERNAL_d5424f07_4_k_cu_0471e02f_309154cuda3std6ranges3__45__cpo9iter_moveE,@object
	.size		_ZN40_INTERNAL_d5424f07_4_k_cu_0471e02f_309154cuda3std6ranges3__45__cpo9iter_moveE,(_ZN40_INTERNAL_d5424f07_4_k_cu_0471e02f_309154cuda3std3__45__cpo5beginE - _ZN40_INTERNAL_d5424f07_4_k_cu_0471e02f_309154cuda3std6ranges3__45__cpo9iter_moveE)
_ZN40_INTERNAL_d5424f07_4_k_cu_0471e02f_309154cuda3std6ranges3__45__cpo9iter_moveE:
	.zero		1
	.type		_ZN40_INTERNAL_d5424f07_4_k_cu_0471e02f_309154cuda3std3__45__cpo5beginE,@object
	.size		_ZN40_INTERNAL_d5424f07_4_k_cu_0471e02f_309154cuda3std3__45__cpo5beginE,(_ZN40_INTERNAL_d5424f07_4_k_cu_0471e02f_309154cuda3std3__442_GLOBAL__N__d5424f07_4_k_cu_0471e02f_309156ignoreE - _ZN40_INTERNAL_d5424f07_4_k_cu_0471e02f_309154cuda3std3__45__cpo5beginE)
_ZN40_INTERNAL_d5424f07_4_k_cu_0471e02f_309154cuda3std3__45__cpo5beginE:
	.zero		1
	.type		_ZN40_INTERNAL_d5424f07_4_k_cu_0471e02f_309154cuda3std3__442_GLOBAL__N__d5424f07_4_k_cu_0471e02f_309156ignoreE,@object
	.size		_ZN40_INTERNAL_d5424f07_4_k_cu_0471e02f_309154cuda3std3__442_GLOBAL__N__d5424f07_4_k_cu_0471e02f_309156ignoreE,(_ZN40_INTERNAL_d5424f07_4_k_cu_0471e02f_309154cute7productE - _ZN40_INTERNAL_d5424f07_4_k_cu_0471e02f_309154cuda3std3__442_GLOBAL__N__d5424f07_4_k_cu_0471e02f_309156ignoreE)
_ZN40_INTERNAL_d5424f07_4_k_cu_0471e02f_309154cuda3std3__442_GLOBAL__N__d5424f07_4_k_cu_0471e02f_309156ignoreE:
	.zero		1
	.type		_ZN40_INTERNAL_d5424f07_4_k_cu_0471e02f_309154cute7productE,@object
	.size		_ZN40_INTERNAL_d5424f07_4_k_cu_0471e02f_309154cute7productE,(_ZN40_INTERNAL_d5424f07_4_k_cu_0471e02f_309154cuda3std3__45__cpo3endE - _ZN40_INTERNAL_d5424f07_4_k_cu_0471e02f_309154cute7productE)
_ZN40_INTERNAL_d5424f07_4_k_cu_0471e02f_309154cute7productE:
	.zero		1
	.type		_ZN40_INTERNAL_d5424f07_4_k_cu_0471e02f_309154cuda3std3__45__cpo3endE,@object
	.size		_ZN40_INTERNAL_d5424f07_4_k_cu_0471e02f_309154cuda3std3__45__cpo3endE,(_ZN40_INTERNAL_d5424f07_4_k_cu_0471e02f_309154cuda3std3__419piecewise_constructE - _ZN40_INTERNAL_d5424f07_4_k_cu_0471e02f_309154cuda3std3__45__cpo3endE)
_ZN40_INTERNAL_d5424f07_4_k_cu_0471e02f_309154cuda3std3__45__cpo3endE:
	.zero		1
	.type		_ZN40_INTERNAL_d5424f07_4_k_cu_0471e02f_309154cuda3std3__419piecewise_constructE,@object
	.size		_ZN40_INTERNAL_d5424f07_4_k_cu_0471e02f_309154cuda3std3__419piecewise_constructE,(_ZN40_INTERNAL_d5424f07_4_k_cu_0471e02f_309154cuda3std3__45__cpo4cendE - _ZN40_INTERNAL_d5424f07_4_k_cu_0471e02f_309154cuda3std3__419piecewise_constructE)
_ZN40_INTERNAL_d5424f07_4_k_cu_0471e02f_309154cuda3std3__419piecewise_constructE:
	.zero		1
	.type		_ZN40_INTERNAL_d5424f07_4_k_cu_0471e02f_309154cuda3std3__45__cpo4cendE,@object
	.size		_ZN40_INTERNAL_d5424f07_4_k_cu_0471e02f_309154cuda3std3__45__cpo4cendE,(_ZN40_INTERNAL_d5424f07_4_k_cu_0471e02f_309154cuda3std6ranges3__45__cpo4swapE - _ZN40_INTERNAL_d5424f07_4_k_cu_0471e02f_309154cuda3std3__45__cpo4cendE)
_ZN40_INTERNAL_d5424f07_4_k_cu_0471e02f_309154cuda3std3__45__cpo4cendE:
	.zero		1
	.type		_ZN40_INTERNAL_d5424f07_4_k_cu_0471e02f_309154cuda3std6ranges3__45__cpo4swapE,@object
	.size		_ZN40_INTERNAL_d5424f07_4_k_cu_0471e02f_309154cuda3std6ranges3__45__cpo4swapE,(.L_10 - _ZN40_INTERNAL_d5424f07_4_k_cu_0471e02f_309154cuda3std6ranges3__45__cpo4swapE)
_ZN40_INTERNAL_d5424f07_4_k_cu_0471e02f_309154cuda3std6ranges3__45__cpo4swapE:
	.zero		1
.L_10:


//--------------------- .nv.constant0._ZN7cutlass13device_kernelINS_4gemm6kernel13GemmUniversalIN4cute5tupleIJiiiiEEENS1_10collective13CollectiveMmaINS1_35MainloopSm100TmaUmmaWarpSpecializedILi4ELi2ELi4ENS5_IJNS4_1CILi1EEESB_SB_EEEEENS5_IJNSA_ILi64EEENSA_ILi128EEESF_EEENS_10bfloat16_tENS5_IJSB_llEEESH_SI_NS4_8TiledMMAINS4_8MMA_AtomIJNS4_20SM100_MMA_F16BF16_SSISH_SH_fLi64ELi128ELNS4_4UMMA5MajorE1ELSN_1ELNSM_7ScaleInE0ELSO_0EEEEEENS4_6LayoutISC_NS5_IJNSA_ILi0EEESS_SS_EEEEENS5_IJNS4_10UnderscoreESV_SV_EEEEENS4_13SM90_TMA_LOADENS4_14ComposedLayoutINS4_7SwizzleILi3ELi4ELi3EEENS4_18smem_ptr_flag_bitsILi16EEENSR_INS5_IJSE_NSA_ILi8EEEEEENS5_IJSB_SE_EEEEEEEvNS4_8identityESY_S18_vS19_EENS_8epilogue10collective18CollectiveEpilogueINS1B_23Sm100TmaWarpSpecializedILi4ELi2ELi16ELb1ELb0EEEJSG_NS5_IJNSR_ISE_SB_EENSR_INSA_ILi32EEESB_EEEEESH_NS5_IJlSB_lEEESH_S1K_NS1B_6fusion15FusionCallbacksIS1F_NS1L_17LinearCombinationISH_fSH_fLNS_15FloatRoundStyleE2EEESG_S1J_JEEENS4_5SM1004TMEM4LOAD26SM100_TMEM_LOAD_16dp256b4xESY_NSZ_INS10_ILi2ELi4ELi3EEES13_NSR_INS5_IJS14_S1H_EEENS5_IJS1H_SB_EEEEEEENS4_17SM75_U32x4_LDSM_NENS4_14SM90_TMA_STOREES1Z_NS4_17SM90_U32x4_STSM_NENS4_39AutoVectorizingCopyWithAssumedAlignmentILi128EEEEEEvvEEEEvNT_6ParamsE --------------------------
	.section	.nv.constant0._ZN7cutlass13device_kernelINS_4gemm6kernel13GemmUniversalIN4cute5tupleIJiiiiEEENS1_10collective13CollectiveMmaINS1_35MainloopSm100TmaUmmaWarpSpecializedILi4ELi2ELi4ENS5_IJNS4_1CILi1EEESB_SB_EEEEENS5_IJNSA_ILi64EEENSA_ILi128EEESF_EEENS_10bfloat16_tENS5_IJSB_llEEESH_SI_NS4_8TiledMMAINS4_8MMA_AtomIJNS4_20SM100_MMA_F16BF16_SSISH_SH_fLi64ELi128ELNS4_4UMMA5MajorE1ELSN_1ELNSM_7ScaleInE0ELSO_0EEEEEENS4_6LayoutISC_NS5_IJNSA_ILi0EEESS_SS_EEEEENS5_IJNS4_10UnderscoreESV_SV_EEEEENS4_13SM90_TMA_LOADENS4_14ComposedLayoutINS4_7SwizzleILi3ELi4ELi3EEENS4_18smem_ptr_flag_bitsILi16EEENSR_INS5_IJSE_NSA_ILi8EEEEEENS5_IJSB_SE_EEEEEEEvNS4_8identityESY_S18_vS19_EENS_8epilogue10collective18CollectiveEpilogueINS1B_23Sm100TmaWarpSpecializedILi4ELi2ELi16ELb1ELb0EEEJSG_NS5_IJNSR_ISE_SB_EENSR_INSA_ILi32EEESB_EEEEESH_NS5_IJlSB_lEEESH_S1K_NS1B_6fusion15FusionCallbacksIS1F_NS1L_17LinearCombinationISH_fSH_fLNS_15FloatRoundStyleE2EEESG_S1J_JEEENS4_5SM1004TMEM4LOAD26SM100_TMEM_LOAD_16dp256b4xESY_NSZ_INS10_ILi2ELi4ELi3EEES13_NSR_INS5_IJS14_S1H_EEENS5_IJS1H_SB_EEEEEEENS4_17SM75_U32x4_LDSM_NENS4_14SM90_TMA_STOREES1Z_NS4_17SM90_U32x4_STSM_NENS4_39AutoVectorizingCopyWithAssumedAlignmentILi128EEEEEEvvEEEEvNT_6ParamsE,"a",@progbits
	.sectionflags	@""
	.align	4
.nv.constant0._ZN7cutlass13device_kernelINS_4gemm6kernel13GemmUniversalIN4cute5tupleIJiiiiEEENS1_10collective13CollectiveMmaINS1_35MainloopSm100TmaUmmaWarpSpecializedILi4ELi2ELi4ENS5_IJNS4_1CILi1EEESB_SB_EEEEENS5_IJNSA_ILi64EEENSA_ILi128EEESF_EEENS_10bfloat16_tENS5_IJSB_llEEESH_SI_NS4_8TiledMMAINS4_8MMA_AtomIJNS4_20SM100_MMA_F16BF16_SSISH_SH_fLi64ELi128ELNS4_4UMMA5MajorE1ELSN_1ELNSM_7ScaleInE0ELSO_0EEEEEENS4_6LayoutISC_NS5_IJNSA_ILi0EEESS_SS_EEEEENS5_IJNS4_10UnderscoreESV_SV_EEEEENS4_13SM90_TMA_LOADENS4_14ComposedLayoutINS4_7SwizzleILi3ELi4ELi3EEENS4_18smem_ptr_flag_bitsILi16EEENSR_INS5_IJSE_NSA_ILi8EEEEEENS5_IJSB_SE_EEEEEEEvNS4_8identityESY_S18_vS19_EENS_8epilogue10collective18CollectiveEpilogueINS1B_23Sm100TmaWarpSpecializedILi4ELi2ELi16ELb1ELb0EEEJSG_NS5_IJNSR_ISE_SB_EENSR_INSA_ILi32EEESB_EEEEESH_NS5_IJlSB_lEEESH_S1K_NS1B_6fusion15FusionCallbacksIS1F_NS1L_17LinearCombinationISH_fSH_fLNS_15FloatRoundStyleE2EEESG_S1J_JEEENS4_5SM1004TMEM4LOAD26SM100_TMEM_LOAD_16dp256b4xESY_NSZ_INS10_ILi2ELi4ELi3EEES13_NSR_INS5_IJS14_S1H_EEENS5_IJS1H_SB_EEEEEEENS4_17SM75_U32x4_LDSM_NENS4_14SM90_TMA_STOREES1Z_NS4_17SM90_U32x4_STSM_NENS4_39AutoVectorizingCopyWithAssumedAlignmentILi128EEEEEEvvEEEEvNT_6ParamsE:
	.zero		2944


//--------------------- SYMBOLS --------------------------

	.type		.nv.reservedSmem.offset0,@object
	.size		.nv.reservedSmem.offset0,0x4
	.type		.nv.reservedSmem.cap,@object
	.size		.nv.reservedSmem.cap,0x4
	.type		__assertfail,@function
